//
// Generated by NVIDIA NVVM Compiler
//
// Compiler Build ID: CL-36424714
// Cuda compilation tools, release 13.0, V13.0.88
// Based on NVVM 20.0.0
//

.version 9.0
.target sm_100
.address_size 64

	// .globl	_Z8vadd2SUSPiiii

.visible .entry _Z8vadd2SUSPiiii(
	.param .u64 .ptr .align 1 _Z8vadd2SUSPiiii_param_0,
	.param .u32 _Z8vadd2SUSPiiii_param_1,
	.param .u32 _Z8vadd2SUSPiiii_param_2,
	.param .u32 _Z8vadd2SUSPiiii_param_3
)
{
	.reg .b32 	%r<5>;
	.reg .b64 	%rd<3>;

	ld.param.u64 	%rd1, [_Z8vadd2SUSPiiii_param_0];
	ld.param.u32 	%r2, [_Z8vadd2SUSPiiii_param_1];
	ld.param.u32 	%r3, [_Z8vadd2SUSPiiii_param_2];
	ld.param.u32 	%r4, [_Z8vadd2SUSPiiii_param_3];
	cvta.to.global.u64 	%rd2, %rd1;
	// begin inline asm
	vadd2.s32.u32.s32 %r1, %r2, %r3, %r4;
	// end inline asm
	st.global.u32 	[%rd2], %r1;
	ret;

}
	// .globl	_Z11vadd2SUSSatPiiii
.visible .entry _Z11vadd2SUSSatPiiii(
	.param .u64 .ptr .align 1 _Z11vadd2SUSSatPiiii_param_0,
	.param .u32 _Z11vadd2SUSSatPiiii_param_1,
	.param .u32 _Z11vadd2SUSSatPiiii_param_2,
	.param .u32 _Z11vadd2SUSSatPiiii_param_3
)
{
	.reg .b32 	%r<5>;
	.reg .b64 	%rd<3>;

	ld.param.u64 	%rd1, [_Z11vadd2SUSSatPiiii_param_0];
	ld.param.u32 	%r2, [_Z11vadd2SUSSatPiiii_param_1];
	ld.param.u32 	%r3, [_Z11vadd2SUSSatPiiii_param_2];
	ld.param.u32 	%r4, [_Z11vadd2SUSSatPiiii_param_3];
	cvta.to.global.u64 	%rd2, %rd1;
	// begin inline asm
	vadd2.s32.u32.s32.sat %r1, %r2, %r3, %r4;
	// end inline asm
	st.global.u32 	[%rd2], %r1;
	ret;

}
	// .globl	_Z11vadd2SUSAddPiiii
.visible .entry _Z11vadd2SUSAddPiiii(
	.param .u64 .ptr .align 1 _Z11vadd2SUSAddPiiii_param_0,
	.param .u32 _Z11vadd2SUSAddPiiii_param_1,
	.param .u32 _Z11vadd2SUSAddPiiii_param_2,
	.param .u32 _Z11vadd2SUSAddPiiii_param_3
)
{
	.reg .b32 	%r<5>;
	.reg .b64 	%rd<3>;

	ld.param.u64 	%rd1, [_Z11vadd2SUSAddPiiii_param_0];
	ld.param.u32 	%r2, [_Z11vadd2SUSAddPiiii_param_1];
	ld.param.u32 	%r3, [_Z11vadd2SUSAddPiiii_param_2];
	ld.param.u32 	%r4, [_Z11vadd2SUSAddPiiii_param_3];
	cvta.to.global.u64 	%rd2, %rd1;
	// begin inline asm
	vadd2.s32.u32.s32.add %r1, %r2, %r3, %r4;
	// end inline asm
	st.global.u32 	[%rd2], %r1;
	ret;

}
	// .globl	_Z8vsub2USUPiiii
.visible .entry _Z8vsub2USUPiiii(
	.param .u64 .ptr .align 1 _Z8vsub2USUPiiii_param_0,
	.param .u32 _Z8vsub2USUPiiii_param_1,
	.param .u32 _Z8vsub2USUPiiii_param_2,
	.param .u32 _Z8vsub2USUPiiii_param_3
)
{
	.reg .b32 	%r<5>;
	.reg .b64 	%rd<3>;

	ld.param.u64 	%rd1, [_Z8vsub2USUPiiii_param_0];
	ld.param.u32 	%r2, [_Z8vsub2USUPiiii_param_1];
	ld.param.u32 	%r3, [_Z8vsub2USUPiiii_param_2];
	ld.param.u32 	%r4, [_Z8vsub2USUPiiii_param_3];
	cvta.to.global.u64 	%rd2, %rd1;
	// begin inline asm
	vsub2.u32.s32.u32 %r1, %r2, %r3, %r4;
	// end inline asm
	st.global.u32 	[%rd2], %r1;
	ret;

}
	// .globl	_Z11vsub2USUSatPiiii
.visible .entry _Z11vsub2USUSatPiiii(
	.param .u64 .ptr .align 1 _Z11vsub2USUSatPiiii_param_0,
	.param .u32 _Z11vsub2USUSatPiiii_param_1,
	.param .u32 _Z11vsub2USUSatPiiii_param_2,
	.param .u32 _Z11vsub2USUSatPiiii_param_3
)
{
	.reg .b32 	%r<5>;
	.reg .b64 	%rd<3>;

	ld.param.u64 	%rd1, [_Z11vsub2USUSatPiiii_param_0];
	ld.param.u32 	%r2, [_Z11vsub2USUSatPiiii_param_1];
	ld.param.u32 	%r3, [_Z11vsub2USUSatPiiii_param_2];
	ld.param.u32 	%r4, [_Z11vsub2USUSatPiiii_param_3];
	cvta.to.global.u64 	%rd2, %rd1;
	// begin inline asm
	vsub2.u32.s32.u32.sat %r1, %r2, %r3, %r4;
	// end inline asm
	st.global.u32 	[%rd2], %r1;
	ret;

}
	// .globl	_Z11vsub2USUAddPiiii
.visible .entry _Z11vsub2USUAddPiiii(
	.param .u64 .ptr .align 1 _Z11vsub2USUAddPiiii_param_0,
	.param .u32 _Z11vsub2USUAddPiiii_param_1,
	.param .u32 _Z11vsub2USUAddPiiii_param_2,
	.param .u32 _Z11vsub2USUAddPiiii_param_3
)
{
	.reg .b32 	%r<5>;
	.reg .b64 	%rd<3>;

	ld.param.u64 	%rd1, [_Z11vsub2USUAddPiiii_param_0];
	ld.param.u32 	%r2, [_Z11vsub2USUAddPiiii_param_1];
	ld.param.u32 	%r3, [_Z11vsub2USUAddPiiii_param_2];
	ld.param.u32 	%r4, [_Z11vsub2USUAddPiiii_param_3];
	cvta.to.global.u64 	%rd2, %rd1;
	// begin inline asm
	vsub2.u32.s32.u32.add %r1, %r2, %r3, %r4;
	// end inline asm
	st.global.u32 	[%rd2], %r1;
	ret;

}
	// .globl	_Z12vabsdiff2SSUPiiii
.visible .entry _Z12vabsdiff2SSUPiiii(
	.param .u64 .ptr .align 1 _Z12vabsdiff2SSUPiiii_param_0,
	.param .u32 _Z12vabsdiff2SSUPiiii_param_1,
	.param .u32 _Z12vabsdiff2SSUPiiii_param_2,
	.param .u32 _Z12vabsdiff2SSUPiiii_param_3
)
{
	.reg .b32 	%r<5>;
	.reg .b64 	%rd<3>;

	ld.param.u64 	%rd1, [_Z12vabsdiff2SSUPiiii_param_0];
	ld.param.u32 	%r2, [_Z12vabsdiff2SSUPiiii_param_1];
	ld.param.u32 	%r3, [_Z12vabsdiff2SSUPiiii_param_2];
	ld.param.u32 	%r4, [_Z12vabsdiff2SSUPiiii_param_3];
	cvta.to.global.u64 	%rd2, %rd1;
	// begin inline asm
	vabsdiff2.s32.s32.u32 %r1, %r2, %r3, %r4;
	// end inline asm
	st.global.u32 	[%rd2], %r1;
	ret;

}
	// .globl	_Z15vabsdiff2SSUSatPiiii
.visible .entry _Z15vabsdiff2SSUSatPiiii(
	.param .u64 .ptr .align 1 _Z15vabsdiff2SSUSatPiiii_param_0,
	.param .u32 _Z15vabsdiff2SSUSatPiiii_param_1,
	.param .u32 _Z15vabsdiff2SSUSatPiiii_param_2,
	.param .u32 _Z15vabsdiff2SSUSatPiiii_param_3
)
{
	.reg .b32 	%r<5>;
	.reg .b64 	%rd<3>;

	ld.param.u64 	%rd1, [_Z15vabsdiff2SSUSatPiiii_param_0];
	ld.param.u32 	%r2, [_Z15vabsdiff2SSUSatPiiii_param_1];
	ld.param.u32 	%r3, [_Z15vabsdiff2SSUSatPiiii_param_2];
	ld.param.u32 	%r4, [_Z15vabsdiff2SSUSatPiiii_param_3];
	cvta.to.global.u64 	%rd2, %rd1;
	// begin inline asm
	vabsdiff2.s32.s32.u32.sat %r1, %r2, %r3, %r4;
	// end inline asm
	st.global.u32 	[%rd2], %r1;
	ret;

}
	// .globl	_Z15vabsdiff2SSUAddPiiii
.visible .entry _Z15vabsdiff2SSUAddPiiii(
	.param .u64 .ptr .align 1 _Z15vabsdiff2SSUAddPiiii_param_0,
	.param .u32 _Z15vabsdiff2SSUAddPiiii_param_1,
	.param .u32 _Z15vabsdiff2SSUAddPiiii_param_2,
	.param .u32 _Z15vabsdiff2SSUAddPiiii_param_3
)
{
	.reg .b32 	%r<5>;
	.reg .b64 	%rd<3>;

	ld.param.u64 	%rd1, [_Z15vabsdiff2SSUAddPiiii_param_0];
	ld.param.u32 	%r2, [_Z15vabsdiff2SSUAddPiiii_param_1];
	ld.param.u32 	%r3, [_Z15vabsdiff2SSUAddPiiii_param_2];
	ld.param.u32 	%r4, [_Z15vabsdiff2SSUAddPiiii_param_3];
	cvta.to.global.u64 	%rd2, %rd1;
	// begin inline asm
	vabsdiff2.s32.s32.u32.add %r1, %r2, %r3, %r4;
	// end inline asm
	st.global.u32 	[%rd2], %r1;
	ret;

}
	// .globl	_Z8vmin2USSPiiii
.visible .entry _Z8vmin2USSPiiii(
	.param .u64 .ptr .align 1 _Z8vmin2USSPiiii_param_0,
	.param .u32 _Z8vmin2USSPiiii_param_1,
	.param .u32 _Z8vmin2USSPiiii_param_2,
	.param .u32 _Z8vmin2USSPiiii_param_3
)
{
	.reg .b32 	%r<5>;
	.reg .b64 	%rd<3>;

	ld.param.u64 	%rd1, [_Z8vmin2USSPiiii_param_0];
	ld.param.u32 	%r2, [_Z8vmin2USSPiiii_param_1];
	ld.param.u32 	%r3, [_Z8vmin2USSPiiii_param_2];
	ld.param.u32 	%r4, [_Z8vmin2USSPiiii_param_3];
	cvta.to.global.u64 	%rd2, %rd1;
	// begin inline asm
	vmin2.u32.s32.s32 %r1, %r2, %r3, %r4;
	// end inline asm
	st.global.u32 	[%rd2], %r1;
	ret;

}
	// .globl	_Z11vmin2USSSatPiiii
.visible .entry _Z11vmin2USSSatPiiii(
	.param .u64 .ptr .align 1 _Z11vmin2USSSatPiiii_param_0,
	.param .u32 _Z11vmin2USSSatPiiii_param_1,
	.param .u32 _Z11vmin2USSSatPiiii_param_2,
	.param .u32 _Z11vmin2USSSatPiiii_param_3
)
{
	.reg .b32 	%r<5>;
	.reg .b64 	%rd<3>;

	ld.param.u64 	%rd1, [_Z11vmin2USSSatPiiii_param_0];
	ld.param.u32 	%r2, [_Z11vmin2USSSatPiiii_param_1];
	ld.param.u32 	%r3, [_Z11vmin2USSSatPiiii_param_2];
	ld.param.u32 	%r4, [_Z11vmin2USSSatPiiii_param_3];
	cvta.to.global.u64 	%rd2, %rd1;
	// begin inline asm
	vmin2.u32.s32.s32.sat %r1, %r2, %r3, %r4;
	// end inline asm
	st.global.u32 	[%rd2], %r1;
	ret;

}
	// .globl	_Z11vmin2USSAddPiiii
.visible .entry _Z11vmin2USSAddPiiii(
	.param .u64 .ptr .align 1 _Z11vmin2USSAddPiiii_param_0,
	.param .u32 _Z11vmin2USSAddPiiii_param_1,
	.param .u32 _Z11vmin2USSAddPiiii_param_2,
	.param .u32 _Z11vmin2USSAddPiiii_param_3
)
{
	.reg .b32 	%r<5>;
	.reg .b64 	%rd<3>;

	ld.param.u64 	%rd1, [_Z11vmin2USSAddPiiii_param_0];
	ld.param.u32 	%r2, [_Z11vmin2USSAddPiiii_param_1];
	ld.param.u32 	%r3, [_Z11vmin2USSAddPiiii_param_2];
	ld.param.u32 	%r4, [_Z11vmin2USSAddPiiii_param_3];
	cvta.to.global.u64 	%rd2, %rd1;
	// begin inline asm
	vmin2.u32.s32.s32.add %r1, %r2, %r3, %r4;
	// end inline asm
	st.global.u32 	[%rd2], %r1;
	ret;

}
	// .globl	_Z8vmax2UUSPiiii
.visible .entry _Z8vmax2UUSPiiii(
	.param .u64 .ptr .align 1 _Z8vmax2UUSPiiii_param_0,
	.param .u32 _Z8vmax2UUSPiiii_param_1,
	.param .u32 _Z8vmax2UUSPiiii_param_2,
	.param .u32 _Z8vmax2UUSPiiii_param_3
)
{
	.reg .b32 	%r<5>;
	.reg .b64 	%rd<3>;

	ld.param.u64 	%rd1, [_Z8vmax2UUSPiiii_param_0];
	ld.param.u32 	%r2, [_Z8vmax2UUSPiiii_param_1];
	ld.param.u32 	%r3, [_Z8vmax2UUSPiiii_param_2];
	ld.param.u32 	%r4, [_Z8vmax2UUSPiiii_param_3];
	cvta.to.global.u64 	%rd2, %rd1;
	// begin inline asm
	vmax2.u32.u32.s32 %r1, %r2, %r3, %r4;
	// end inline asm
	st.global.u32 	[%rd2], %r1;
	ret;

}
	// .globl	_Z11vmax2UUSSatPiiii
.visible .entry _Z11vmax2UUSSatPiiii(
	.param .u64 .ptr .align 1 _Z11vmax2UUSSatPiiii_param_0,
	.param .u32 _Z11vmax2UUSSatPiiii_param_1,
	.param .u32 _Z11vmax2UUSSatPiiii_param_2,
	.param .u32 _Z11vmax2UUSSatPiiii_param_3
)
{
	.reg .b32 	%r<5>;
	.reg .b64 	%rd<3>;

	ld.param.u64 	%rd1, [_Z11vmax2UUSSatPiiii_param_0];
	ld.param.u32 	%r2, [_Z11vmax2UUSSatPiiii_param_1];
	ld.param.u32 	%r3, [_Z11vmax2UUSSatPiiii_param_2];
	ld.param.u32 	%r4, [_Z11vmax2UUSSatPiiii_param_3];
	cvta.to.global.u64 	%rd2, %rd1;
	// begin inline asm
	vmax2.u32.u32.s32.sat %r1, %r2, %r3, %r4;
	// end inline asm
	st.global.u32 	[%rd2], %r1;
	ret;

}
	// .globl	_Z11vmax2UUSAddPiiii
.visible .entry _Z11vmax2UUSAddPiiii(
	.param .u64 .ptr .align 1 _Z11vmax2UUSAddPiiii_param_0,
	.param .u32 _Z11vmax2UUSAddPiiii_param_1,
	.param .u32 _Z11vmax2UUSAddPiiii_param_2,
	.param .u32 _Z11vmax2UUSAddPiiii_param_3
)
{
	.reg .b32 	%r<5>;
	.reg .b64 	%rd<3>;

	ld.param.u64 	%rd1, [_Z11vmax2UUSAddPiiii_param_0];
	ld.param.u32 	%r2, [_Z11vmax2UUSAddPiiii_param_1];
	ld.param.u32 	%r3, [_Z11vmax2UUSAddPiiii_param_2];
	ld.param.u32 	%r4, [_Z11vmax2UUSAddPiiii_param_3];
	cvta.to.global.u64 	%rd2, %rd1;
	// begin inline asm
	vmax2.u32.u32.s32.add %r1, %r2, %r3, %r4;
	// end inline asm
	st.global.u32 	[%rd2], %r1;
	ret;

}
	// .globl	_Z9vavrg2UUSPiiii
.visible .entry _Z9vavrg2UUSPiiii(
	.param .u64 .ptr .align 1 _Z9vavrg2UUSPiiii_param_0,
	.param .u32 _Z9vavrg2UUSPiiii_param_1,
	.param .u32 _Z9vavrg2UUSPiiii_param_2,
	.param .u32 _Z9vavrg2UUSPiiii_param_3
)
{
	.reg .b32 	%r<5>;
	.reg .b64 	%rd<3>;

	ld.param.u64 	%rd1, [_Z9vavrg2UUSPiiii_param_0];
	ld.param.u32 	%r2, [_Z9vavrg2UUSPiiii_param_1];
	ld.param.u32 	%r3, [_Z9vavrg2UUSPiiii_param_2];
	ld.param.u32 	%r4, [_Z9vavrg2UUSPiiii_param_3];
	cvta.to.global.u64 	%rd2, %rd1;
	// begin inline asm
	vavrg2.u32.u32.s32 %r1, %r2, %r3, %r4;
	// end inline asm
	st.global.u32 	[%rd2], %r1;
	ret;

}
	// .globl	_Z12vavrg2UUSSatPiiii
.visible .entry _Z12vavrg2UUSSatPiiii(
	.param .u64 .ptr .align 1 _Z12vavrg2UUSSatPiiii_param_0,
	.param .u32 _Z12vavrg2UUSSatPiiii_param_1,
	.param .u32 _Z12vavrg2UUSSatPiiii_param_2,
	.param .u32 _Z12vavrg2UUSSatPiiii_param_3
)
{
	.reg .b32 	%r<5>;
	.reg .b64 	%rd<3>;

	ld.param.u64 	%rd1, [_Z12vavrg2UUSSatPiiii_param_0];
	ld.param.u32 	%r2, [_Z12vavrg2UUSSatPiiii_param_1];
	ld.param.u32 	%r3, [_Z12vavrg2UUSSatPiiii_param_2];
	ld.param.u32 	%r4, [_Z12vavrg2UUSSatPiiii_param_3];
	cvta.to.global.u64 	%rd2, %rd1;
	// begin inline asm
	vavrg2.u32.u32.s32.sat %r1, %r2, %r3, %r4;
	// end inline asm
	st.global.u32 	[%rd2], %r1;
	ret;

}
	// .globl	_Z12vavrg2UUSAddPiiii
.visible .entry _Z12vavrg2UUSAddPiiii(
	.param .u64 .ptr .align 1 _Z12vavrg2UUSAddPiiii_param_0,
	.param .u32 _Z12vavrg2UUSAddPiiii_param_1,
	.param .u32 _Z12vavrg2UUSAddPiiii_param_2,
	.param .u32 _Z12vavrg2UUSAddPiiii_param_3
)
{
	.reg .b32 	%r<5>;
	.reg .b64 	%rd<3>;

	ld.param.u64 	%rd1, [_Z12vavrg2UUSAddPiiii_param_0];
	ld.param.u32 	%r2, [_Z12vavrg2UUSAddPiiii_param_1];
	ld.param.u32 	%r3, [_Z12vavrg2UUSAddPiiii_param_2];
	ld.param.u32 	%r4, [_Z12vavrg2UUSAddPiiii_param_3];
	cvta.to.global.u64 	%rd2, %rd1;
	// begin inline asm
	vavrg2.u32.u32.s32.add %r1, %r2, %r3, %r4;
	// end inline asm
	st.global.u32 	[%rd2], %r1;
	ret;

}


// ===== COMPILED SASS (sm_100) =====

	.target	sm_100

	.elftype	@"ET_EXEC"


//--------------------- .note.nv.tkinfo           --------------------------
	.section	.note.nv.tkinfo,"",@"SHT_NOTE"
	.sectionflags	@"SHF_NOTE_NV_TKINFO"
	.tkinfo
        /*0018*/ 	.word	0x00000002
        /*0030*/ 	.string	""
        /*0030*/ 	.string	"ptxas"
        /*0030*/ 	.string	"Cuda compilation tools, release 13.0, V13.0.88"
        /*0030*/ 	.string	"Build cuda_13.0.r13.0/compiler.36424714_0"
        /*0030*/ 	.string	"-arch sm_100 -m 64 "



//--------------------- .note.nv.cuinfo           --------------------------
	.section	.note.nv.cuinfo,"",@"SHT_NOTE"
	.sectionflags	@"SHF_NOTE_NV_CUINFO"
        /*0018*/ 	.short	0x0002
        /*001a*/ 	.short	0x0064
        /*001c*/ 	.short	0x0082
	.zero		2


//--------------------- .nv.info                  --------------------------
	.section	.nv.info,"",@"SHT_CUDA_INFO"
	.align	4


	//----- nvinfo : EIATTR_REGCOUNT
	.align		4
        /*0000*/ 	.byte	0x04, 0x2f
        /*0002*/ 	.short	(.L_1 - .L_0)
	.align		4
.L_0:
        /*0004*/ 	.word	index@(_Z8vadd2SUSPiiii)
        /*0008*/ 	.word	0x0000000c


	//----- nvinfo : EIATTR_FRAME_SIZE
	.align		4
.L_1:
        /*000c*/ 	.byte	0x04, 0x11
        /*000e*/ 	.short	(.L_3 - .L_2)
	.align		4
.L_2:
        /*0010*/ 	.word	index@(_Z8vadd2SUSPiiii)
        /*0014*/ 	.word	0x00000000


	//----- nvinfo : EIATTR_REGCOUNT
	.align		4
.L_3:
        /*0018*/ 	.byte	0x04, 0x2f
        /*001a*/ 	.short	(.L_5 - .L_4)
	.align		4
.L_4:
        /*001c*/ 	.word	index@(_Z11vadd2SUSSatPiiii)
        /*0020*/ 	.word	0x0000000a


	//----- nvinfo : EIATTR_FRAME_SIZE
	.align		4
.L_5:
        /*0024*/ 	.byte	0x04, 0x11
        /*0026*/ 	.short	(.L_7 - .L_6)
	.align		4
.L_6:
        /*0028*/ 	.word	index@(_Z11vadd2SUSSatPiiii)
        /*002c*/ 	.word	0x00000000


	//----- nvinfo : EIATTR_REGCOUNT
	.align		4
.L_7:
        /*0030*/ 	.byte	0x04, 0x2f
        /*0032*/ 	.short	(.L_9 - .L_8)
	.align		4
.L_8:
        /*0034*/ 	.word	index@(_Z11vadd2SUSAddPiiii)
        /*0038*/ 	.word	0x0000000c


	//----- nvinfo : EIATTR_FRAME_SIZE
	.align		4
.L_9:
        /*003c*/ 	.byte	0x04, 0x11
        /*003e*/ 	.short	(.L_11 - .L_10)
	.align		4
.L_10:
        /*0040*/ 	.word	index@(_Z11vadd2SUSAddPiiii)
        /*0044*/ 	.word	0x00000000


	//----- nvinfo : EIATTR_REGCOUNT
	.align		4
.L_11:
        /*0048*/ 	.byte	0x04, 0x2f
        /*004a*/ 	.short	(.L_13 - .L_12)
	.align		4
.L_12:
        /*004c*/ 	.word	index@(_Z8vsub2USUPiiii)
        /*0050*/ 	.word	0x0000000c


	//----- nvinfo : EIATTR_FRAME_SIZE
	.align		4
.L_13:
        /*0054*/ 	.byte	0x04, 0x11
        /*0056*/ 	.short	(.L_15 - .L_14)
	.align		4
.L_14:
        /*0058*/ 	.word	index@(_Z8vsub2USUPiiii)
        /*005c*/ 	.word	0x00000000


	//----- nvinfo : EIATTR_REGCOUNT
	.align		4
.L_15:
        /*0060*/ 	.byte	0x04, 0x2f
        /*0062*/ 	.short	(.L_17 - .L_16)
	.align		4
.L_16:
        /*0064*/ 	.word	index@(_Z11vsub2USUSatPiiii)
        /*0068*/ 	.word	0x0000000a


	//----- nvinfo : EIATTR_FRAME_SIZE
	.align		4
.L_17:
        /*006c*/ 	.byte	0x04, 0x11
        /*006e*/ 	.short	(.L_19 - .L_18)
	.align		4
.L_18:
        /*0070*/ 	.word	index@(_Z11vsub2USUSatPiiii)
        /*0074*/ 	.word	0x00000000


	//----- nvinfo : EIATTR_REGCOUNT
	.align		4
.L_19:
        /*0078*/ 	.byte	0x04, 0x2f
        /*007a*/ 	.short	(.L_21 - .L_20)
	.align		4
.L_20:
        /*007c*/ 	.word	index@(_Z11vsub2USUAddPiiii)
        /*0080*/ 	.word	0x0000000c


	//----- nvinfo : EIATTR_FRAME_SIZE
	.align		4
.L_21:
        /*0084*/ 	.byte	0x04, 0x11
        /*0086*/ 	.short	(.L_23 - .L_22)
	.align		4
.L_22:
        /*0088*/ 	.word	index@(_Z11vsub2USUAddPiiii)
        /*008c*/ 	.word	0x00000000


	//----- nvinfo : EIATTR_REGCOUNT
	.align		4
.L_23:
        /*0090*/ 	.byte	0x04, 0x2f
        /*0092*/ 	.short	(.L_25 - .L_24)
	.align		4
.L_24:
        /*0094*/ 	.word	index@(_Z12vabsdiff2SSUPiiii)
        /*0098*/ 	.word	0x0000000a


	//----- nvinfo : EIATTR_FRAME_SIZE
	.align		4
.L_25:
        /*009c*/ 	.byte	0x04, 0x11
        /*009e*/ 	.short	(.L_27 - .L_26)
	.align		4
.L_26:
        /*00a0*/ 	.word	index@(_Z12vabsdiff2SSUPiiii)
        /*00a4*/ 	.word	0x00000000


	//----- nvinfo : EIATTR_REGCOUNT
	.align		4
.L_27:
        /*00a8*/ 	.byte	0x04, 0x2f
        /*00aa*/ 	.short	(.L_29 - .L_28)
	.align		4
.L_28:
        /*00ac*/ 	.word	index@(_Z15vabsdiff2SSUSatPiiii)
        /*00b0*/ 	.word	0x0000000a


	//----- nvinfo : EIATTR_FRAME_SIZE
	.align		4
.L_29:
        /*00b4*/ 	.byte	0x04, 0x11
        /*00b6*/ 	.short	(.L_31 - .L_30)
	.align		4
.L_30:
        /*00b8*/ 	.word	index@(_Z15vabsdiff2SSUSatPiiii)
        /*00bc*/ 	.word	0x00000000


	//----- nvinfo : EIATTR_REGCOUNT
	.align		4
.L_31:
        /*00c0*/ 	.byte	0x04, 0x2f
        /*00c2*/ 	.short	(.L_33 - .L_32)
	.align		4
.L_32:
        /*00c4*/ 	.word	index@(_Z15vabsdiff2SSUAddPiiii)
        /*00c8*/ 	.word	0x0000000a


	//----- nvinfo : EIATTR_FRAME_SIZE
	.align		4
.L_33:
        /*00cc*/ 	.byte	0x04, 0x11
        /*00ce*/ 	.short	(.L_35 - .L_34)
	.align		4
.L_34:
        /*00d0*/ 	.word	index@(_Z15vabsdiff2SSUAddPiiii)
        /*00d4*/ 	.word	0x00000000


	//----- nvinfo : EIATTR_REGCOUNT
	.align		4
.L_35:
        /*00d8*/ 	.byte	0x04, 0x2f
        /*00da*/ 	.short	(.L_37 - .L_36)
	.align		4
.L_36:
        /*00dc*/ 	.word	index@(_Z8vmin2USSPiiii)
        /*00e0*/ 	.word	0x0000000c


	//----- nvinfo : EIATTR_FRAME_SIZE
	.align		4
.L_37:
        /*00e4*/ 	.byte	0x04, 0x11
        /*00e6*/ 	.short	(.L_39 - .L_38)
	.align		4
.L_38:
        /*00e8*/ 	.word	index@(_Z8vmin2USSPiiii)
        /*00ec*/ 	.word	0x00000000


	//----- nvinfo : EIATTR_REGCOUNT
	.align		4
.L_39:
        /*00f0*/ 	.byte	0x04, 0x2f
        /*00f2*/ 	.short	(.L_41 - .L_40)
	.align		4
.L_40:
        /*00f4*/ 	.word	index@(_Z11vmin2USSSatPiiii)
        /*00f8*/ 	.word	0x0000000a


	//----- nvinfo : EIATTR_FRAME_SIZE
	.align		4
.L_41:
        /*00fc*/ 	.byte	0x04, 0x11
        /*00fe*/ 	.short	(.L_43 - .L_42)
	.align		4
.L_42:
        /*0100*/ 	.word	index@(_Z11vmin2USSSatPiiii)
        /*0104*/ 	.word	0x00000000


	//----- nvinfo : EIATTR_REGCOUNT
	.align		4
.L_43:
        /*0108*/ 	.byte	0x04, 0x2f
        /*010a*/ 	.short	(.L_45 - .L_44)
	.align		4
.L_44:
        /*010c*/ 	.word	index@(_Z11vmin2USSAddPiiii)
        /*0110*/ 	.word	0x0000000b


	//----- nvinfo : EIATTR_FRAME_SIZE
	.align		4
.L_45:
        /*0114*/ 	.byte	0x04, 0x11
        /*0116*/ 	.short	(.L_47 - .L_46)
	.align		4
.L_46:
        /*0118*/ 	.word	index@(_Z11vmin2USSAddPiiii)
        /*011c*/ 	.word	0x00000000


	//----- nvinfo : EIATTR_REGCOUNT
	.align		4
.L_47:
        /*0120*/ 	.byte	0x04, 0x2f
        /*0122*/ 	.short	(.L_49 - .L_48)
	.align		4
.L_48:
        /*0124*/ 	.word	index@(_Z8vmax2UUSPiiii)
        /*0128*/ 	.word	0x0000000c


	//----- nvinfo : EIATTR_FRAME_SIZE
	.align		4
.L_49:
        /*012c*/ 	.byte	0x04, 0x11
        /*012e*/ 	.short	(.L_51 - .L_50)
	.align		4
.L_50:
        /*0130*/ 	.word	index@(_Z8vmax2UUSPiiii)
        /*0134*/ 	.word	0x00000000


	//----- nvinfo : EIATTR_REGCOUNT
	.align		4
.L_51:
        /*0138*/ 	.byte	0x04, 0x2f
        /*013a*/ 	.short	(.L_53 - .L_52)
	.align		4
.L_52:
        /*013c*/ 	.word	index@(_Z11vmax2UUSSatPiiii)
        /*0140*/ 	.word	0x0000000a


	//----- nvinfo : EIATTR_FRAME_SIZE
	.align		4
.L_53:
        /*0144*/ 	.byte	0x04, 0x11
        /*0146*/ 	.short	(.L_55 - .L_54)
	.align		4
.L_54:
        /*0148*/ 	.word	index@(_Z11vmax2UUSSatPiiii)
        /*014c*/ 	.word	0x00000000


	//----- nvinfo : EIATTR_REGCOUNT
	.align		4
.L_55:
        /*0150*/ 	.byte	0x04, 0x2f
        /*0152*/ 	.short	(.L_57 - .L_56)
	.align		4
.L_56:
        /*0154*/ 	.word	index@(_Z11vmax2UUSAddPiiii)
        /*0158*/ 	.word	0x0000000c


	//----- nvinfo : EIATTR_FRAME_SIZE
	.align		4
.L_57:
        /*015c*/ 	.byte	0x04, 0x11
        /*015e*/ 	.short	(.L_59 - .L_58)
	.align		4
.L_58:
        /*0160*/ 	.word	index@(_Z11vmax2UUSAddPiiii)
        /*0164*/ 	.word	0x00000000


	//----- nvinfo : EIATTR_REGCOUNT
	.align		4
.L_59:
        /*0168*/ 	.byte	0x04, 0x2f
        /*016a*/ 	.short	(.L_61 - .L_60)
	.align		4
.L_60:
        /*016c*/ 	.word	index@(_Z9vavrg2UUSPiiii)
        /*0170*/ 	.word	0x0000000a


	//----- nvinfo : EIATTR_FRAME_SIZE
	.align		4
.L_61:
        /*0174*/ 	.byte	0x04, 0x11
        /*0176*/ 	.short	(.L_63 - .L_62)
	.align		4
.L_62:
        /*0178*/ 	.word	index@(_Z9vavrg2UUSPiiii)
        /*017c*/ 	.word	0x00000000


	//----- nvinfo : EIATTR_REGCOUNT
	.align		4
.L_63:
        /*0180*/ 	.byte	0x04, 0x2f
        /*0182*/ 	.short	(.L_65 - .L_64)
	.align		4
.L_64:
        /*0184*/ 	.word	index@(_Z12vavrg2UUSSatPiiii)
        /*0188*/ 	.word	0x0000000a


	//----- nvinfo : EIATTR_FRAME_SIZE
	.align		4
.L_65:
        /*018c*/ 	.byte	0x04, 0x11
        /*018e*/ 	.short	(.L_67 - .L_66)
	.align		4
.L_66:
        /*0190*/ 	.word	index@(_Z12vavrg2UUSSatPiiii)
        /*0194*/ 	.word	0x00000000


	//----- nvinfo : EIATTR_REGCOUNT
	.align		4
.L_67:
        /*0198*/ 	.byte	0x04, 0x2f
        /*019a*/ 	.short	(.L_69 - .L_68)
	.align		4
.L_68:
        /*019c*/ 	.word	index@(_Z12vavrg2UUSAddPiiii)
        /*01a0*/ 	.word	0x0000000a


	//----- nvinfo : EIATTR_FRAME_SIZE
	.align		4
.L_69:
        /*01a4*/ 	.byte	0x04, 0x11
        /*01a6*/ 	.short	(.L_71 - .L_70)
	.align		4
.L_70:
        /*01a8*/ 	.word	index@(_Z12vavrg2UUSAddPiiii)
        /*01ac*/ 	.word	0x00000000


	//----- nvinfo : EIATTR_MIN_STACK_SIZE
	.align		4
.L_71:
        /*01b0*/ 	.byte	0x04, 0x12
        /*01b2*/ 	.short	(.L_73 - .L_72)
	.align		4
.L_72:
        /*01b4*/ 	.word	index@(_Z12vavrg2UUSAddPiiii)
        /*01b8*/ 	.word	0x00000000


	//----- nvinfo : EIATTR_MIN_STACK_SIZE
	.align		4
.L_73:
        /*01bc*/ 	.byte	0x04, 0x12
        /*01be*/ 	.short	(.L_75 - .L_74)
	.align		4
.L_74:
        /*01c0*/ 	.word	index@(_Z12vavrg2UUSSatPiiii)
        /*01c4*/ 	.word	0x00000000


	//----- nvinfo : EIATTR_MIN_STACK_SIZE
	.align		4
.L_75:
        /*01c8*/ 	.byte	0x04, 0x12
        /*01ca*/ 	.short	(.L_77 - .L_76)
	.align		4
.L_76:
        /*01cc*/ 	.word	index@(_Z9vavrg2UUSPiiii)
        /*01d0*/ 	.word	0x00000000


	//----- nvinfo : EIATTR_MIN_STACK_SIZE
	.align		4
.L_77:
        /*01d4*/ 	.byte	0x04, 0x12
        /*01d6*/ 	.short	(.L_79 - .L_78)
	.align		4
.L_78:
        /*01d8*/ 	.word	index@(_Z11vmax2UUSAddPiiii)
        /*01dc*/ 	.word	0x00000000


	//----- nvinfo : EIATTR_MIN_STACK_SIZE
	.align		4
.L_79:
        /*01e0*/ 	.byte	0x04, 0x12
        /*01e2*/ 	.short	(.L_81 - .L_80)
	.align		4
.L_80:
        /*01e4*/ 	.word	index@(_Z11vmax2UUSSatPiiii)
        /*01e8*/ 	.word	0x00000000


	//----- nvinfo : EIATTR_MIN_STACK_SIZE
	.align		4
.L_81:
        /*01ec*/ 	.byte	0x04, 0x12
        /*01ee*/ 	.short	(.L_83 - .L_82)
	.align		4
.L_82:
        /*01f0*/ 	.word	index@(_Z8vmax2UUSPiiii)
        /*01f4*/ 	.word	0x00000000


	//----- nvinfo : EIATTR_MIN_STACK_SIZE
	.align		4
.L_83:
        /*01f8*/ 	.byte	0x04, 0x12
        /*01fa*/ 	.short	(.L_85 - .L_84)
	.align		4
.L_84:
        /*01fc*/ 	.word	index@(_Z11vmin2USSAddPiiii)
        /*0200*/ 	.word	0x00000000


	//----- nvinfo : EIATTR_MIN_STACK_SIZE
	.align		4
.L_85:
        /*0204*/ 	.byte	0x04, 0x12
        /*0206*/ 	.short	(.L_87 - .L_86)
	.align		4
.L_86:
        /*0208*/ 	.word	index@(_Z11vmin2USSSatPiiii)
        /*020c*/ 	.word	0x00000000


	//----- nvinfo : EIATTR_MIN_STACK_SIZE
	.align		4
.L_87:
        /*0210*/ 	.byte	0x04, 0x12
        /*0212*/ 	.short	(.L_89 - .L_88)
	.align		4
.L_88:
        /*0214*/ 	.word	index@(_Z8vmin2USSPiiii)
        /*0218*/ 	.word	0x00000000


	//----- nvinfo : EIATTR_MIN_STACK_SIZE
	.align		4
.L_89:
        /*021c*/ 	.byte	0x04, 0x12
        /*021e*/ 	.short	(.L_91 - .L_90)
	.align		4
.L_90:
        /*0220*/ 	.word	index@(_Z15vabsdiff2SSUAddPiiii)
        /*0224*/ 	.word	0x00000000


	//----- nvinfo : EIATTR_MIN_STACK_SIZE
	.align		4
.L_91:
        /*0228*/ 	.byte	0x04, 0x12
        /*022a*/ 	.short	(.L_93 - .L_92)
	.align		4
.L_92:
        /*022c*/ 	.word	index@(_Z15vabsdiff2SSUSatPiiii)
        /*0230*/ 	.word	0x00000000


	//----- nvinfo : EIATTR_MIN_STACK_SIZE
	.align		4
.L_93:
        /*0234*/ 	.byte	0x04, 0x12
        /*0236*/ 	.short	(.L_95 - .L_94)
	.align		4
.L_94:
        /*0238*/ 	.word	index@(_Z12vabsdiff2SSUPiiii)
        /*023c*/ 	.word	0x00000000


	//----- nvinfo : EIATTR_MIN_STACK_SIZE
	.align		4
.L_95:
        /*0240*/ 	.byte	0x04, 0x12
        /*0242*/ 	.short	(.L_97 - .L_96)
	.align		4
.L_96:
        /*0244*/ 	.word	index@(_Z11vsub2USUAddPiiii)
        /*0248*/ 	.word	0x00000000


	//----- nvinfo : EIATTR_MIN_STACK_SIZE
	.align		4
.L_97:
        /*024c*/ 	.byte	0x04, 0x12
        /*024e*/ 	.short	(.L_99 - .L_98)
	.align		4
.L_98:
        /*0250*/ 	.word	index@(_Z11vsub2USUSatPiiii)
        /*0254*/ 	.word	0x00000000


	//----- nvinfo : EIATTR_MIN_STACK_SIZE
	.align		4
.L_99:
        /*0258*/ 	.byte	0x04, 0x12
        /*025a*/ 	.short	(.L_101 - .L_100)
	.align		4
.L_100:
        /*025c*/ 	.word	index@(_Z8vsub2USUPiiii)
        /*0260*/ 	.word	0x00000000


	//----- nvinfo : EIATTR_MIN_STACK_SIZE
	.align		4
.L_101:
        /*0264*/ 	.byte	0x04, 0x12
        /*0266*/ 	.short	(.L_103 - .L_102)
	.align		4
.L_102:
        /*0268*/ 	.word	index@(_Z11vadd2SUSAddPiiii)
        /*026c*/ 	.word	0x00000000


	//----- nvinfo : EIATTR_MIN_STACK_SIZE
	.align		4
.L_103:
        /*0270*/ 	.byte	0x04, 0x12
        /*0272*/ 	.short	(.L_105 - .L_104)
	.align		4
.L_104:
        /*0274*/ 	.word	index@(_Z11vadd2SUSSatPiiii)
        /*0278*/ 	.word	0x00000000


	//----- nvinfo : EIATTR_MIN_STACK_SIZE
	.align		4
.L_105:
        /*027c*/ 	.byte	0x04, 0x12
        /*027e*/ 	.short	(.L_107 - .L_106)
	.align		4
.L_106:
        /*0280*/ 	.word	index@(_Z8vadd2SUSPiiii)
        /*0284*/ 	.word	0x00000000
.L_107:


//--------------------- .nv.compat                --------------------------
	.section	.nv.compat,"",@"SHT_CUDA_COMPAT_INFO"
	.align	4
        /*0000*/ 	.byte	0x02, 0x09, 0x00, 0x00, 0x02, 0x02, 0x01, 0x00, 0x02, 0x05, 0x05, 0x00, 0x03, 0x07, 0x01, 0x01
        /*0010*/ 	.byte	0x02, 0x03, 0x00, 0x00, 0x02, 0x06, 0x01, 0x00, 0x04, 0x0b, 0x08, 0x00, 0x09, 0x00, 0x00, 0x00
        /*0020*/ 	.byte	0x00, 0x00, 0x00, 0x00


//--------------------- .nv.info._Z12vavrg2UUSAddPiiii --------------------------
	.section	.nv.info._Z12vavrg2UUSAddPiiii,"",@"SHT_CUDA_INFO"
	.sectionflags	@""
	.align	4


	//----- nvinfo : EIATTR_CUDA_API_VERSION
	.align		4
        /*0000*/ 	.byte	0x04, 0x37
        /*0002*/ 	.short	(.L_109 - .L_108)
.L_108:
        /*0004*/ 	.word	0x00000082


	//----- nvinfo : EIATTR_KPARAM_INFO
	.align		4
.L_109:
        /*0008*/ 	.byte	0x04, 0x17
        /*000a*/ 	.short	(.L_111 - .L_110)
.L_110:
        /*000c*/ 	.word	0x00000000
        /*0010*/ 	.short	0x0003
        /*0012*/ 	.short	0x0010
        /*0014*/ 	.byte	0x00, 0xf0, 0x11, 0x00


	//----- nvinfo : EIATTR_KPARAM_INFO
	.align		4
.L_111:
        /*0018*/ 	.byte	0x04, 0x17
        /*001a*/ 	.short	(.L_113 - .L_112)
.L_112:
        /*001c*/ 	.word	0x00000000
        /*0020*/ 	.short	0x0002
        /*0022*/ 	.short	0x000c
        /*0024*/ 	.byte	0x00, 0xf0, 0x11, 0x00


	//----- nvinfo : EIATTR_KPARAM_INFO
	.align		4
.L_113:
        /*0028*/ 	.byte	0x04, 0x17
        /*002a*/ 	.short	(.L_115 - .L_114)
.L_114:
        /*002c*/ 	.word	0x00000000
        /*0030*/ 	.short	0x0001
        /*0032*/ 	.short	0x0008
        /*0034*/ 	.byte	0x00, 0xf0, 0x11, 0x00


	//----- nvinfo : EIATTR_KPARAM_INFO
	.align		4
.L_115:
        /*0038*/ 	.byte	0x04, 0x17
        /*003a*/ 	.short	(.L_117 - .L_116)
.L_116:
        /*003c*/ 	.word	0x00000000
        /*0040*/ 	.short	0x0000
        /*0042*/ 	.short	0x0000
        /*0044*/ 	.byte	0x00, 0xf5, 0x21, 0x00


	//----- nvinfo : EIATTR_SPARSE_MMA_MASK
	.align		4
.L_117:
        /*0048*/ 	.byte	0x03, 0x50
        /*004a*/ 	.short	0x0000


	//----- nvinfo : EIATTR_MAXREG_COUNT
	.align		4
        /*004c*/ 	.byte	0x03, 0x1b
        /*004e*/ 	.short	0x00ff


	//----- nvinfo : EIATTR_MERCURY_ISA_VERSION
	.align		4
        /*0050*/ 	.byte	0x03, 0x5f
        /*0052*/ 	.short	0x0101


	//----- nvinfo : EIATTR_VRC_CTA_INIT_COUNT
	.align		4
        /*0054*/ 	.byte	0x02, 0x4a
	.zero		1
	.zero		1


	//----- nvinfo : EIATTR_EXIT_INSTR_OFFSETS
	.align		4
        /*0058*/ 	.byte	0x04, 0x1c
        /*005a*/ 	.short	(.L_119 - .L_118)


	//   ....[0]....
.L_118:
        /*005c*/ 	.word	0x00000160


	//----- nvinfo : EIATTR_CBANK_PARAM_SIZE
	.align		4
.L_119:
        /*0060*/ 	.byte	0x03, 0x19
        /*0062*/ 	.short	0x0014


	//----- nvinfo : EIATTR_PARAM_CBANK
	.align		4
        /*0064*/ 	.byte	0x04, 0x0a
        /*0066*/ 	.short	(.L_121 - .L_120)
	.align		4
.L_120:
        /*0068*/ 	.word	index@(.nv.constant0._Z12vavrg2UUSAddPiiii)
        /*006c*/ 	.short	0x0380
        /*006e*/ 	.short	0x0014


	//----- nvinfo : EIATTR_SW_WAR
	.align		4
.L_121:
        /*0070*/ 	.byte	0x04, 0x36
        /*0072*/ 	.short	(.L_123 - .L_122)
.L_122:
        /*0074*/ 	.word	0x00000008
.L_123:


//--------------------- .nv.info._Z12vavrg2UUSSatPiiii --------------------------
	.section	.nv.info._Z12vavrg2UUSSatPiiii,"",@"SHT_CUDA_INFO"
	.sectionflags	@""
	.align	4


	//----- nvinfo : EIATTR_CUDA_API_VERSION
	.align		4
        /*0000*/ 	.byte	0x04, 0x37
        /*0002*/ 	.short	(.L_125 - .L_124)
.L_124:
        /*0004*/ 	.word	0x00000082


	//----- nvinfo : EIATTR_KPARAM_INFO
	.align		4
.L_125:
        /*0008*/ 	.byte	0x04, 0x17
        /*000a*/ 	.short	(.L_127 - .L_126)
.L_126:
        /*000c*/ 	.word	0x00000000
        /*0010*/ 	.short	0x0003
        /*0012*/ 	.short	0x0010
        /*0014*/ 	.byte	0x00, 0xf0, 0x11, 0x00


	//----- nvinfo : EIATTR_KPARAM_INFO
	.align		4
.L_127:
        /*0018*/ 	.byte	0x04, 0x17
        /*001a*/ 	.short	(.L_129 - .L_128)
.L_128:
        /*001c*/ 	.word	0x00000000
        /*0020*/ 	.short	0x0002
        /*0022*/ 	.short	0x000c
        /*0024*/ 	.byte	0x00, 0xf0, 0x11, 0x00


	//----- nvinfo : EIATTR_KPARAM_INFO
	.align		4
.L_129:
        /*0028*/ 	.byte	0x04, 0x17
        /*002a*/ 	.short	(.L_131 - .L_130)
.L_130:
        /*002c*/ 	.word	0x00000000
        /*0030*/ 	.short	0x0001
        /*0032*/ 	.short	0x0008
        /*0034*/ 	.byte	0x00, 0xf0, 0x11, 0x00


	//----- nvinfo : EIATTR_KPARAM_INFO
	.align		4
.L_131:
        /*0038*/ 	.byte	0x04, 0x17
        /*003a*/ 	.short	(.L_133 - .L_132)
.L_132:
        /*003c*/ 	.word	0x00000000
        /*0040*/ 	.short	0x0000
        /*0042*/ 	.short	0x0000
        /*0044*/ 	.byte	0x00, 0xf5, 0x21, 0x00


	//----- nvinfo : EIATTR_SPARSE_MMA_MASK
	.align		4
.L_133:
        /*0048*/ 	.byte	0x03, 0x50
        /*004a*/ 	.short	0x0000


	//----- nvinfo : EIATTR_MAXREG_COUNT
	.align		4
        /*004c*/ 	.byte	0x03, 0x1b
        /*004e*/ 	.short	0x00ff


	//----- nvinfo : EIATTR_MERCURY_ISA_VERSION
	.align		4
        /*0050*/ 	.byte	0x03, 0x5f
        /*0052*/ 	.short	0x0101


	//----- nvinfo : EIATTR_VRC_CTA_INIT_COUNT
	.align		4
        /*0054*/ 	.byte	0x02, 0x4a
	.zero		1
	.zero		1


	//----- nvinfo : EIATTR_EXIT_INSTR_OFFSETS
	.align		4
        /*0058*/ 	.byte	0x04, 0x1c
        /*005a*/ 	.short	(.L_135 - .L_134)


	//   ....[0]....
.L_134:
        /*005c*/ 	.word	0x000001e0


	//----- nvinfo : EIATTR_CBANK_PARAM_SIZE
	.align		4
.L_135:
        /*0060*/ 	.byte	0x03, 0x19
        /*0062*/ 	.short	0x0014


	//----- nvinfo : EIATTR_PARAM_CBANK
	.align		4
        /*0064*/ 	.byte	0x04, 0x0a
        /*0066*/ 	.short	(.L_137 - .L_136)
	.align		4
.L_136:
        /*0068*/ 	.word	index@(.nv.constant0._Z12vavrg2UUSSatPiiii)
        /*006c*/ 	.short	0x0380
        /*006e*/ 	.short	0x0014


	//----- nvinfo : EIATTR_SW_WAR
	.align		4
.L_137:
        /*0070*/ 	.byte	0x04, 0x36
        /*0072*/ 	.short	(.L_139 - .L_138)
.L_138:
        /*0074*/ 	.word	0x00000008
.L_139:


//--------------------- .nv.info._Z9vavrg2UUSPiiii --------------------------
	.section	.nv.info._Z9vavrg2UUSPiiii,"",@"SHT_CUDA_INFO"
	.sectionflags	@""
	.align	4


	//----- nvinfo : EIATTR_CUDA_API_VERSION
	.align		4
        /*0000*/ 	.byte	0x04, 0x37
        /*0002*/ 	.short	(.L_141 - .L_140)
.L_140:
        /*0004*/ 	.word	0x00000082


	//----- nvinfo : EIATTR_KPARAM_INFO
	.align		4
.L_141:
        /*0008*/ 	.byte	0x04, 0x17
        /*000a*/ 	.short	(.L_143 - .L_142)
.L_142:
        /*000c*/ 	.word	0x00000000
        /*0010*/ 	.short	0x0003
        /*0012*/ 	.short	0x0010
        /*0014*/ 	.byte	0x00, 0xf0, 0x11, 0x00


	//----- nvinfo : EIATTR_KPARAM_INFO
	.align		4
.L_143:
        /*0018*/ 	.byte	0x04, 0x17
        /*001a*/ 	.short	(.L_145 - .L_144)
.L_144:
        /*001c*/ 	.word	0x00000000
        /*0020*/ 	.short	0x0002
        /*0022*/ 	.short	0x000c
        /*0024*/ 	.byte	0x00, 0xf0, 0x11, 0x00


	//----- nvinfo : EIATTR_KPARAM_INFO
	.align		4
.L_145:
        /*0028*/ 	.byte	0x04, 0x17
        /*002a*/ 	.short	(.L_147 - .L_146)
.L_146:
        /*002c*/ 	.word	0x00000000
        /*0030*/ 	.short	0x0001
        /*0032*/ 	.short	0x0008
        /*0034*/ 	.byte	0x00, 0xf0, 0x11, 0x00


	//----- nvinfo : EIATTR_KPARAM_INFO
	.align		4
.L_147:
        /*0038*/ 	.byte	0x04, 0x17
        /*003a*/ 	.short	(.L_149 - .L_148)
.L_148:
        /*003c*/ 	.word	0x00000000
        /*0040*/ 	.short	0x0000
        /*0042*/ 	.short	0x0000
        /*0044*/ 	.byte	0x00, 0xf5, 0x21, 0x00


	//----- nvinfo : EIATTR_SPARSE_MMA_MASK
	.align		4
.L_149:
        /*0048*/ 	.byte	0x03, 0x50
        /*004a*/ 	.short	0x0000


	//----- nvinfo : EIATTR_MAXREG_COUNT
	.align		4
        /*004c*/ 	.byte	0x03, 0x1b
        /*004e*/ 	.short	0x00ff


	//----- nvinfo : EIATTR_MERCURY_ISA_VERSION
	.align		4
        /*0050*/ 	.byte	0x03, 0x5f
        /*0052*/ 	.short	0x0101


	//----- nvinfo : EIATTR_VRC_CTA_INIT_COUNT
	.align		4
        /*0054*/ 	.byte	0x02, 0x4a
	.zero		1
	.zero		1


	//----- nvinfo : EIATTR_EXIT_INSTR_OFFSETS
	.align		4
        /*0058*/ 	.byte	0x04, 0x1c
        /*005a*/ 	.short	(.L_151 - .L_150)


	//   ....[0]....
.L_150:
        /*005c*/ 	.word	0x00000190


	//----- nvinfo : EIATTR_CBANK_PARAM_SIZE
	.align		4
.L_151:
        /*0060*/ 	.byte	0x03, 0x19
        /*0062*/ 	.short	0x0014


	//----- nvinfo : EIATTR_PARAM_CBANK
	.align		4
        /*0064*/ 	.byte	0x04, 0x0a
        /*0066*/ 	.short	(.L_153 - .L_152)
	.align		4
.L_152:
        /*0068*/ 	.word	index@(.nv.constant0._Z9vavrg2UUSPiiii)
        /*006c*/ 	.short	0x0380
        /*006e*/ 	.short	0x0014


	//----- nvinfo : EIATTR_SW_WAR
	.align		4
.L_153:
        /*0070*/ 	.byte	0x04, 0x36
        /*0072*/ 	.short	(.L_155 - .L_154)
.L_154:
        /*0074*/ 	.word	0x00000008
.L_155:


//--------------------- .nv.info._Z11vmax2UUSAddPiiii --------------------------
	.section	.nv.info._Z11vmax2UUSAddPiiii,"",@"SHT_CUDA_INFO"
	.sectionflags	@""
	.align	4


	//----- nvinfo : EIATTR_CUDA_API_VERSION
	.align		4
        /*0000*/ 	.byte	0x04, 0x37
        /*0002*/ 	.short	(.L_157 - .L_156)
.L_156:
        /*0004*/ 	.word	0x00000082


	//----- nvinfo : EIATTR_KPARAM_INFO
	.align		4
.L_157:
        /*0008*/ 	.byte	0x04, 0x17
        /*000a*/ 	.short	(.L_159 - .L_158)
.L_158:
        /*000c*/ 	.word	0x00000000
        /*0010*/ 	.short	0x0003
        /*0012*/ 	.short	0x0010
        /*0014*/ 	.byte	0x00, 0xf0, 0x11, 0x00


	//----- nvinfo : EIATTR_KPARAM_INFO
	.align		4
.L_159:
        /*0018*/ 	.byte	0x04, 0x17
        /*001a*/ 	.short	(.L_161 - .L_160)
.L_160:
        /*001c*/ 	.word	0x00000000
        /*0020*/ 	.short	0x0002
        /*0022*/ 	.short	0x000c
        /*0024*/ 	.byte	0x00, 0xf0, 0x11, 0x00


	//----- nvinfo : EIATTR_KPARAM_INFO
	.align		4
.L_161:
        /*0028*/ 	.byte	0x04, 0x17
        /*002a*/ 	.short	(.L_163 - .L_162)
.L_162:
        /*002c*/ 	.word	0x00000000
        /*0030*/ 	.short	0x0001
        /*0032*/ 	.short	0x0008
        /*0034*/ 	.byte	0x00, 0xf0, 0x11, 0x00


	//----- nvinfo : EIATTR_KPARAM_INFO
	.align		4
.L_163:
        /*0038*/ 	.byte	0x04, 0x17
        /*003a*/ 	.short	(.L_165 - .L_164)
.L_164:
        /*003c*/ 	.word	0x00000000
        /*0040*/ 	.short	0x0000
        /*0042*/ 	.short	0x0000
        /*0044*/ 	.byte	0x00, 0xf5, 0x21, 0x00


	//----- nvinfo : EIATTR_SPARSE_MMA_MASK
	.align		4
.L_165:
        /*0048*/ 	.byte	0x03, 0x50
        /*004a*/ 	.short	0x0000


	//----- nvinfo : EIATTR_MAXREG_COUNT
	.align		4
        /*004c*/ 	.byte	0x03, 0x1b
        /*004e*/ 	.short	0x00ff


	//----- nvinfo : EIATTR_MERCURY_ISA_VERSION
	.align		4
        /*0050*/ 	.byte	0x03, 0x5f
        /*0052*/ 	.short	0x0101


	//----- nvinfo : EIATTR_VRC_CTA_INIT_COUNT
	.align		4
        /*0054*/ 	.byte	0x02, 0x4a
	.zero		1
	.zero		1


	//----- nvinfo : EIATTR_EXIT_INSTR_OFFSETS
	.align		4
        /*0058*/ 	.byte	0x04, 0x1c
        /*005a*/ 	.short	(.L_167 - .L_166)


	//   ....[0]....
.L_166:
        /*005c*/ 	.word	0x00000130


	//----- nvinfo : EIATTR_CBANK_PARAM_SIZE
	.align		4
.L_167:
        /*0060*/ 	.byte	0x03, 0x19
        /*0062*/ 	.short	0x0014


	//----- nvinfo : EIATTR_PARAM_CBANK
	.align		4
        /*0064*/ 	.byte	0x04, 0x0a
        /*0066*/ 	.short	(.L_169 - .L_168)
	.align		4
.L_168:
        /*0068*/ 	.word	index@(.nv.constant0._Z11vmax2UUSAddPiiii)
        /*006c*/ 	.short	0x0380
        /*006e*/ 	.short	0x0014


	//----- nvinfo : EIATTR_SW_WAR
	.align		4
.L_169:
        /*0070*/ 	.byte	0x04, 0x36
        /*0072*/ 	.short	(.L_171 - .L_170)
.L_170:
        /*0074*/ 	.word	0x00000008
.L_171:


//--------------------- .nv.info._Z11vmax2UUSSatPiiii --------------------------
	.section	.nv.info._Z11vmax2UUSSatPiiii,"",@"SHT_CUDA_INFO"
	.sectionflags	@""
	.align	4


	//----- nvinfo : EIATTR_CUDA_API_VERSION
	.align		4
        /*0000*/ 	.byte	0x04, 0x37
        /*0002*/ 	.short	(.L_173 - .L_172)
.L_172:
        /*0004*/ 	.word	0x00000082


	//----- nvinfo : EIATTR_KPARAM_INFO
	.align		4
.L_173:
        /*0008*/ 	.byte	0x04, 0x17
        /*000a*/ 	.short	(.L_175 - .L_174)
.L_174:
        /*000c*/ 	.word	0x00000000
        /*0010*/ 	.short	0x0003
        /*0012*/ 	.short	0x0010
        /*0014*/ 	.byte	0x00, 0xf0, 0x11, 0x00


	//----- nvinfo : EIATTR_KPARAM_INFO
	.align		4
.L_175:
        /*0018*/ 	.byte	0x04, 0x17
        /*001a*/ 	.short	(.L_177 - .L_176)
.L_176:
        /*001c*/ 	.word	0x00000000
        /*0020*/ 	.short	0x0002
        /*0022*/ 	.short	0x000c
        /*0024*/ 	.byte	0x00, 0xf0, 0x11, 0x00


	//----- nvinfo : EIATTR_KPARAM_INFO
	.align		4
.L_177:
        /*0028*/ 	.byte	0x04, 0x17
        /*002a*/ 	.short	(.L_179 - .L_178)
.L_178:
        /*002c*/ 	.word	0x00000000
        /*0030*/ 	.short	0x0001
        /*0032*/ 	.short	0x0008
        /*0034*/ 	.byte	0x00, 0xf0, 0x11, 0x00


	//----- nvinfo : EIATTR_KPARAM_INFO
	.align		4
.L_179:
        /*0038*/ 	.byte	0x04, 0x17
        /*003a*/ 	.short	(.L_181 - .L_180)
.L_180:
        /*003c*/ 	.word	0x00000000
        /*0040*/ 	.short	0x0000
        /*0042*/ 	.short	0x0000
        /*0044*/ 	.byte	0x00, 0xf5, 0x21, 0x00


	//----- nvinfo : EIATTR_SPARSE_MMA_MASK
	.align		4
.L_181:
        /*0048*/ 	.byte	0x03, 0x50
        /*004a*/ 	.short	0x0000


	//----- nvinfo : EIATTR_MAXREG_COUNT
	.align		4
        /*004c*/ 	.byte	0x03, 0x1b
        /*004e*/ 	.short	0x00ff


	//----- nvinfo : EIATTR_MERCURY_ISA_VERSION
	.align		4
        /*0050*/ 	.byte	0x03, 0x5f
        /*0052*/ 	.short	0x0101


	//----- nvinfo : EIATTR_VRC_CTA_INIT_COUNT
	.align		4
        /*0054*/ 	.byte	0x02, 0x4a
	.zero		1
	.zero		1


	//----- nvinfo : EIATTR_EXIT_INSTR_OFFSETS
	.align		4
        /*0058*/ 	.byte	0x04, 0x1c
        /*005a*/ 	.short	(.L_183 - .L_182)


	//   ....[0]....
.L_182:
        /*005c*/ 	.word	0x000001b0


	//----- nvinfo : EIATTR_CBANK_PARAM_SIZE
	.align		4
.L_183:
        /*0060*/ 	.byte	0x03, 0x19
        /*0062*/ 	.short	0x0014


	//----- nvinfo : EIATTR_PARAM_CBANK
	.align		4
        /*0064*/ 	.byte	0x04, 0x0a
        /*0066*/ 	.short	(.L_185 - .L_184)
	.align		4
.L_184:
        /*0068*/ 	.word	index@(.nv.constant0._Z11vmax2UUSSatPiiii)
        /*006c*/ 	.short	0x0380
        /*006e*/ 	.short	0x0014


	//----- nvinfo : EIATTR_SW_WAR
	.align		4
.L_185:
        /*0070*/ 	.byte	0x04, 0x36
        /*0072*/ 	.short	(.L_187 - .L_186)
.L_186:
        /*0074*/ 	.word	0x00000008
.L_187:


//--------------------- .nv.info._Z8vmax2UUSPiiii --------------------------
	.section	.nv.info._Z8vmax2UUSPiiii,"",@"SHT_CUDA_INFO"
	.sectionflags	@""
	.align	4


	//----- nvinfo : EIATTR_CUDA_API_VERSION
	.align		4
        /*0000*/ 	.byte	0x04, 0x37
        /*0002*/ 	.short	(.L_189 - .L_188)
.L_188:
        /*0004*/ 	.word	0x00000082


	//----- nvinfo : EIATTR_KPARAM_INFO
	.align		4
.L_189:
        /*0008*/ 	.byte	0x04, 0x17
        /*000a*/ 	.short	(.L_191 - .L_190)
.L_190:
        /*000c*/ 	.word	0x00000000
        /*0010*/ 	.short	0x0003
        /*0012*/ 	.short	0x0010
        /*0014*/ 	.byte	0x00, 0xf0, 0x11, 0x00


	//----- nvinfo : EIATTR_KPARAM_INFO
	.align		4
.L_191:
        /*0018*/ 	.byte	0x04, 0x17
        /*001a*/ 	.short	(.L_193 - .L_192)
.L_192:
        /*001c*/ 	.word	0x00000000
        /*0020*/ 	.short	0x0002
        /*0022*/ 	.short	0x000c
        /*0024*/ 	.byte	0x00, 0xf0, 0x11, 0x00


	//----- nvinfo : EIATTR_KPARAM_INFO
	.align		4
.L_193:
        /*0028*/ 	.byte	0x04, 0x17
        /*002a*/ 	.short	(.L_195 - .L_194)
.L_194:
        /*002c*/ 	.word	0x00000000
        /*0030*/ 	.short	0x0001
        /*0032*/ 	.short	0x0008
        /*0034*/ 	.byte	0x00, 0xf0, 0x11, 0x00


	//----- nvinfo : EIATTR_KPARAM_INFO
	.align		4
.L_195:
        /*0038*/ 	.byte	0x04, 0x17
        /*003a*/ 	.short	(.L_197 - .L_196)
.L_196:
        /*003c*/ 	.word	0x00000000
        /*0040*/ 	.short	0x0000
        /*0042*/ 	.short	0x0000
        /*0044*/ 	.byte	0x00, 0xf5, 0x21, 0x00


	//----- nvinfo : EIATTR_SPARSE_MMA_MASK
	.align		4
.L_197:
        /*0048*/ 	.byte	0x03, 0x50
        /*004a*/ 	.short	0x0000


	//----- nvinfo : EIATTR_MAXREG_COUNT
	.align		4
        /*004c*/ 	.byte	0x03, 0x1b
        /*004e*/ 	.short	0x00ff


	//----- nvinfo : EIATTR_MERCURY_ISA_VERSION
	.align		4
        /*0050*/ 	.byte	0x03, 0x5f
        /*0052*/ 	.short	0x0101


	//----- nvinfo : EIATTR_VRC_CTA_INIT_COUNT
	.align		4
        /*0054*/ 	.byte	0x02, 0x4a
	.zero		1
	.zero		1


	//----- nvinfo : EIATTR_EXIT_INSTR_OFFSETS
	.align		4
        /*0058*/ 	.byte	0x04, 0x1c
        /*005a*/ 	.short	(.L_199 - .L_198)


	//   ....[0]....
.L_198:
        /*005c*/ 	.word	0x00000140


	//----- nvinfo : EIATTR_CBANK_PARAM_SIZE
	.align		4
.L_199:
        /*0060*/ 	.byte	0x03, 0x19
        /*0062*/ 	.short	0x0014


	//----- nvinfo : EIATTR_PARAM_CBANK
	.align		4
        /*0064*/ 	.byte	0x04, 0x0a
        /*0066*/ 	.short	(.L_201 - .L_200)
	.align		4
.L_200:
        /*0068*/ 	.word	index@(.nv.constant0._Z8vmax2UUSPiiii)
        /*006c*/ 	.short	0x0380
        /*006e*/ 	.short	0x0014


	//----- nvinfo : EIATTR_SW_WAR
	.align		4
.L_201:
        /*0070*/ 	.byte	0x04, 0x36
        /*0072*/ 	.short	(.L_203 - .L_202)
.L_202:
        /*0074*/ 	.word	0x00000008
.L_203:


//--------------------- .nv.info._Z11vmin2USSAddPiiii --------------------------
	.section	.nv.info._Z11vmin2USSAddPiiii,"",@"SHT_CUDA_INFO"
	.sectionflags	@""
	.align	4


	//----- nvinfo : EIATTR_CUDA_API_VERSION
	.align		4
        /*0000*/ 	.byte	0x04, 0x37
        /*0002*/ 	.short	(.L_205 - .L_204)
.L_204:
        /*0004*/ 	.word	0x00000082


	//----- nvinfo : EIATTR_KPARAM_INFO
	.align		4
.L_205:
        /*0008*/ 	.byte	0x04, 0x17
        /*000a*/ 	.short	(.L_207 - .L_206)
.L_206:
        /*000c*/ 	.word	0x00000000
        /*0010*/ 	.short	0x0003
        /*0012*/ 	.short	0x0010
        /*0014*/ 	.byte	0x00, 0xf0, 0x11, 0x00


	//----- nvinfo : EIATTR_KPARAM_INFO
	.align		4
.L_207:
        /*0018*/ 	.byte	0x04, 0x17
        /*001a*/ 	.short	(.L_209 - .L_208)
.L_208:
        /*001c*/ 	.word	0x00000000
        /*0020*/ 	.short	0x0002
        /*0022*/ 	.short	0x000c
        /*0024*/ 	.byte	0x00, 0xf0, 0x11, 0x00


	//----- nvinfo : EIATTR_KPARAM_INFO
	.align		4
.L_209:
        /*0028*/ 	.byte	0x04, 0x17
        /*002a*/ 	.short	(.L_211 - .L_210)
.L_210:
        /*002c*/ 	.word	0x00000000
        /*0030*/ 	.short	0x0001
        /*0032*/ 	.short	0x0008
        /*0034*/ 	.byte	0x00, 0xf0, 0x11, 0x00


	//----- nvinfo : EIATTR_KPARAM_INFO
	.align		4
.L_211:
        /*0038*/ 	.byte	0x04, 0x17
        /*003a*/ 	.short	(.L_213 - .L_212)
.L_212:
        /*003c*/ 	.word	0x00000000
        /*0040*/ 	.short	0x0000
        /*0042*/ 	.short	0x0000
        /*0044*/ 	.byte	0x00, 0xf5, 0x21, 0x00


	//----- nvinfo : EIATTR_SPARSE_MMA_MASK
	.align		4
.L_213:
        /*0048*/ 	.byte	0x03, 0x50
        /*004a*/ 	.short	0x0000


	//----- nvinfo : EIATTR_MAXREG_COUNT
	.align		4
        /*004c*/ 	.byte	0x03, 0x1b
        /*004e*/ 	.short	0x00ff


	//----- nvinfo : EIATTR_MERCURY_ISA_VERSION
	.align		4
        /*0050*/ 	.byte	0x03, 0x5f
        /*0052*/ 	.short	0x0101


	//----- nvinfo : EIATTR_VRC_CTA_INIT_COUNT
	.align		4
        /*0054*/ 	.byte	0x02, 0x4a
	.zero		1
	.zero		1


	//----- nvinfo : EIATTR_EXIT_INSTR_OFFSETS
	.align		4
        /*0058*/ 	.byte	0x04, 0x1c
        /*005a*/ 	.short	(.L_215 - .L_214)


	//   ....[0]....
.L_214:
        /*005c*/ 	.word	0x00000150


	//----- nvinfo : EIATTR_CBANK_PARAM_SIZE
	.align		4
.L_215:
        /*0060*/ 	.byte	0x03, 0x19
        /*0062*/ 	.short	0x0014


	//----- nvinfo : EIATTR_PARAM_CBANK
	.align		4
        /*0064*/ 	.byte	0x04, 0x0a
        /*0066*/ 	.short	(.L_217 - .L_216)
	.align		4
.L_216:
        /*0068*/ 	.word	index@(.nv.constant0._Z11vmin2USSAddPiiii)
        /*006c*/ 	.short	0x0380
        /*006e*/ 	.short	0x0014


	//----- nvinfo : EIATTR_SW_WAR
	.align		4
.L_217:
        /*0070*/ 	.byte	0x04, 0x36
        /*0072*/ 	.short	(.L_219 - .L_218)
.L_218:
        /*0074*/ 	.word	0x00000008
.L_219:


//--------------------- .nv.info._Z11vmin2USSSatPiiii --------------------------
	.section	.nv.info._Z11vmin2USSSatPiiii,"",@"SHT_CUDA_INFO"
	.sectionflags	@""
	.align	4


	//----- nvinfo : EIATTR_CUDA_API_VERSION
	.align		4
        /*0000*/ 	.byte	0x04, 0x37
        /*0002*/ 	.short	(.L_221 - .L_220)
.L_220:
        /*0004*/ 	.word	0x00000082


	//----- nvinfo : EIATTR_KPARAM_INFO
	.align		4
.L_221:
        /*0008*/ 	.byte	0x04, 0x17
        /*000a*/ 	.short	(.L_223 - .L_222)
.L_222:
        /*000c*/ 	.word	0x00000000
        /*0010*/ 	.short	0x0003
        /*0012*/ 	.short	0x0010
        /*0014*/ 	.byte	0x00, 0xf0, 0x11, 0x00


	//----- nvinfo : EIATTR_KPARAM_INFO
	.align		4
.L_223:
        /*0018*/ 	.byte	0x04, 0x17
        /*001a*/ 	.short	(.L_225 - .L_224)
.L_224:
        /*001c*/ 	.word	0x00000000
        /*0020*/ 	.short	0x0002
        /*0022*/ 	.short	0x000c
        /*0024*/ 	.byte	0x00, 0xf0, 0x11, 0x00


	//----- nvinfo : EIATTR_KPARAM_INFO
	.align		4
.L_225:
        /*0028*/ 	.byte	0x04, 0x17
        /*002a*/ 	.short	(.L_227 - .L_226)
.L_226:
        /*002c*/ 	.word	0x00000000
        /*0030*/ 	.short	0x0001
        /*0032*/ 	.short	0x0008
        /*0034*/ 	.byte	0x00, 0xf0, 0x11, 0x00


	//----- nvinfo : EIATTR_KPARAM_INFO
	.align		4
.L_227:
        /*0038*/ 	.byte	0x04, 0x17
        /*003a*/ 	.short	(.L_229 - .L_228)
.L_228:
        /*003c*/ 	.word	0x00000000
        /*0040*/ 	.short	0x0000
        /*0042*/ 	.short	0x0000
        /*0044*/ 	.byte	0x00, 0xf5, 0x21, 0x00


	//----- nvinfo : EIATTR_SPARSE_MMA_MASK
	.align		4
.L_229:
        /*0048*/ 	.byte	0x03, 0x50
        /*004a*/ 	.short	0x0000


	//----- nvinfo : EIATTR_MAXREG_COUNT
	.align		4
        /*004c*/ 	.byte	0x03, 0x1b
        /*004e*/ 	.short	0x00ff


	//----- nvinfo : EIATTR_MERCURY_ISA_VERSION
	.align		4
        /*0050*/ 	.byte	0x03, 0x5f
        /*0052*/ 	.short	0x0101


	//----- nvinfo : EIATTR_VRC_CTA_INIT_COUNT
	.align		4
        /*0054*/ 	.byte	0x02, 0x4a
	.zero		1
	.zero		1


	//----- nvinfo : EIATTR_EXIT_INSTR_OFFSETS
	.align		4
        /*0058*/ 	.byte	0x04, 0x1c
        /*005a*/ 	.short	(.L_231 - .L_230)


	//   ....[0]....
.L_230:
        /*005c*/ 	.word	0x000001e0


	//----- nvinfo : EIATTR_CBANK_PARAM_SIZE
	.align		4
.L_231:
        /*0060*/ 	.byte	0x03, 0x19
        /*0062*/ 	.short	0x0014


	//----- nvinfo : EIATTR_PARAM_CBANK
	.align		4
        /*0064*/ 	.byte	0x04, 0x0a
        /*0066*/ 	.short	(.L_233 - .L_232)
	.align		4
.L_232:
        /*0068*/ 	.word	index@(.nv.constant0._Z11vmin2USSSatPiiii)
        /*006c*/ 	.short	0x0380
        /*006e*/ 	.short	0x0014


	//----- nvinfo : EIATTR_SW_WAR
	.align		4
.L_233:
        /*0070*/ 	.byte	0x04, 0x36
        /*0072*/ 	.short	(.L_235 - .L_234)
.L_234:
        /*0074*/ 	.word	0x00000008
.L_235:


//--------------------- .nv.info._Z8vmin2USSPiiii --------------------------
	.section	.nv.info._Z8vmin2USSPiiii,"",@"SHT_CUDA_INFO"
	.sectionflags	@""
	.align	4


	//----- nvinfo : EIATTR_CUDA_API_VERSION
	.align		4
        /*0000*/ 	.byte	0x04, 0x37
        /*0002*/ 	.short	(.L_237 - .L_236)
.L_236:
        /*0004*/ 	.word	0x00000082


	//----- nvinfo : EIATTR_KPARAM_INFO
	.align		4
.L_237:
        /*0008*/ 	.byte	0x04, 0x17
        /*000a*/ 	.short	(.L_239 - .L_238)
.L_238:
        /*000c*/ 	.word	0x00000000
        /*0010*/ 	.short	0x0003
        /*0012*/ 	.short	0x0010
        /*0014*/ 	.byte	0x00, 0xf0, 0x11, 0x00


	//----- nvinfo : EIATTR_KPARAM_INFO
	.align		4
.L_239:
        /*0018*/ 	.byte	0x04, 0x17
        /*001a*/ 	.short	(.L_241 - .L_240)
.L_240:
        /*001c*/ 	.word	0x00000000
        /*0020*/ 	.short	0x0002
        /*0022*/ 	.short	0x000c
        /*0024*/ 	.byte	0x00, 0xf0, 0x11, 0x00


	//----- nvinfo : EIATTR_KPARAM_INFO
	.align		4
.L_241:
        /*0028*/ 	.byte	0x04, 0x17
        /*002a*/ 	.short	(.L_243 - .L_242)
.L_242:
        /*002c*/ 	.word	0x00000000
        /*0030*/ 	.short	0x0001
        /*0032*/ 	.short	0x0008
        /*0034*/ 	.byte	0x00, 0xf0, 0x11, 0x00


	//----- nvinfo : EIATTR_KPARAM_INFO
	.align		4
.L_243:
        /*0038*/ 	.byte	0x04, 0x17
        /*003a*/ 	.short	(.L_245 - .L_244)
.L_244:
        /*003c*/ 	.word	0x00000000
        /*0040*/ 	.short	0x0000
        /*0042*/ 	.short	0x0000
        /*0044*/ 	.byte	0x00, 0xf5, 0x21, 0x00


	//----- nvinfo : EIATTR_SPARSE_MMA_MASK
	.align		4
.L_245:
        /*0048*/ 	.byte	0x03, 0x50
        /*004a*/ 	.short	0x0000


	//----- nvinfo : EIATTR_MAXREG_COUNT
	.align		4
        /*004c*/ 	.byte	0x03, 0x1b
        /*004e*/ 	.short	0x00ff


	//----- nvinfo : EIATTR_MERCURY_ISA_VERSION
	.align		4
        /*0050*/ 	.byte	0x03, 0x5f
        /*0052*/ 	.short	0x0101


	//----- nvinfo : EIATTR_VRC_CTA_INIT_COUNT
	.align		4
        /*0054*/ 	.byte	0x02, 0x4a
	.zero		1
	.zero		1


	//----- nvinfo : EIATTR_EXIT_INSTR_OFFSETS
	.align		4
        /*0058*/ 	.byte	0x04, 0x1c
        /*005a*/ 	.short	(.L_247 - .L_246)


	//   ....[0]....
.L_246:
        /*005c*/ 	.word	0x00000170


	//----- nvinfo : EIATTR_CBANK_PARAM_SIZE
	.align		4
.L_247:
        /*0060*/ 	.byte	0x03, 0x19
        /*0062*/ 	.short	0x0014


	//----- nvinfo : EIATTR_PARAM_CBANK
	.align		4
        /*0064*/ 	.byte	0x04, 0x0a
        /*0066*/ 	.short	(.L_249 - .L_248)
	.align		4
.L_248:
        /*0068*/ 	.word	index@(.nv.constant0._Z8vmin2USSPiiii)
        /*006c*/ 	.short	0x0380
        /*006e*/ 	.short	0x0014


	//----- nvinfo : EIATTR_SW_WAR
	.align		4
.L_249:
        /*0070*/ 	.byte	0x04, 0x36
        /*0072*/ 	.short	(.L_251 - .L_250)
.L_250:
        /*0074*/ 	.word	0x00000008
.L_251:


//--------------------- .nv.info._Z15vabsdiff2SSUAddPiiii --------------------------
	.section	.nv.info._Z15vabsdiff2SSUAddPiiii,"",@"SHT_CUDA_INFO"
	.sectionflags	@""
	.align	4


	//----- nvinfo : EIATTR_CUDA_API_VERSION
	.align		4
        /*0000*/ 	.byte	0x04, 0x37
        /*0002*/ 	.short	(.L_253 - .L_252)
.L_252:
        /*0004*/ 	.word	0x00000082


	//----- nvinfo : EIATTR_KPARAM_INFO
	.align		4
.L_253:
        /*0008*/ 	.byte	0x04, 0x17
        /*000a*/ 	.short	(.L_255 - .L_254)
.L_254:
        /*000c*/ 	.word	0x00000000
        /*0010*/ 	.short	0x0003
        /*0012*/ 	.short	0x0010
        /*0014*/ 	.byte	0x00, 0xf0, 0x11, 0x00


	//----- nvinfo : EIATTR_KPARAM_INFO
	.align		4
.L_255:
        /*0018*/ 	.byte	0x04, 0x17
        /*001a*/ 	.short	(.L_257 - .L_256)
.L_256:
        /*001c*/ 	.word	0x00000000
        /*0020*/ 	.short	0x0002
        /*0022*/ 	.short	0x000c
        /*0024*/ 	.byte	0x00, 0xf0, 0x11, 0x00


	//----- nvinfo : EIATTR_KPARAM_INFO
	.align		4
.L_257:
        /*0028*/ 	.byte	0x04, 0x17
        /*002a*/ 	.short	(.L_259 - .L_258)
.L_258:
        /*002c*/ 	.word	0x00000000
        /*0030*/ 	.short	0x0001
        /*0032*/ 	.short	0x0008
        /*0034*/ 	.byte	0x00, 0xf0, 0x11, 0x00


	//----- nvinfo : EIATTR_KPARAM_INFO
	.align		4
.L_259:
        /*0038*/ 	.byte	0x04, 0x17
        /*003a*/ 	.short	(.L_261 - .L_260)
.L_260:
        /*003c*/ 	.word	0x00000000
        /*0040*/ 	.short	0x0000
        /*0042*/ 	.short	0x0000
        /*0044*/ 	.byte	0x00, 0xf5, 0x21, 0x00


	//----- nvinfo : EIATTR_SPARSE_MMA_MASK
	.align		4
.L_261:
        /*0048*/ 	.byte	0x03, 0x50
        /*004a*/ 	.short	0x0000


	//----- nvinfo : EIATTR_MAXREG_COUNT
	.align		4
        /*004c*/ 	.byte	0x03, 0x1b
        /*004e*/ 	.short	0x00ff


	//----- nvinfo : EIATTR_MERCURY_ISA_VERSION
	.align		4
        /*0050*/ 	.byte	0x03, 0x5f
        /*0052*/ 	.short	0x0101


	//----- nvinfo : EIATTR_VRC_CTA_INIT_COUNT
	.align		4
        /*0054*/ 	.byte	0x02, 0x4a
	.zero		1
	.zero		1


	//----- nvinfo : EIATTR_EXIT_INSTR_OFFSETS
	.align		4
        /*0058*/ 	.byte	0x04, 0x1c
        /*005a*/ 	.short	(.L_263 - .L_262)


	//   ....[0]....
.L_262:
        /*005c*/ 	.word	0x00000140


	//----- nvinfo : EIATTR_CBANK_PARAM_SIZE
	.align		4
.L_263:
        /*0060*/ 	.byte	0x03, 0x19
        /*0062*/ 	.short	0x0014


	//----- nvinfo : EIATTR_PARAM_CBANK
	.align		4
        /*0064*/ 	.byte	0x04, 0x0a
        /*0066*/ 	.short	(.L_265 - .L_264)
	.align		4
.L_264:
        /*0068*/ 	.word	index@(.nv.constant0._Z15vabsdiff2SSUAddPiiii)
        /*006c*/ 	.short	0x0380
        /*006e*/ 	.short	0x0014


	//----- nvinfo : EIATTR_SW_WAR
	.align		4
.L_265:
        /*0070*/ 	.byte	0x04, 0x36
        /*0072*/ 	.short	(.L_267 - .L_266)
.L_266:
        /*0074*/ 	.word	0x00000008
.L_267:


//--------------------- .nv.info._Z15vabsdiff2SSUSatPiiii --------------------------
	.section	.nv.info._Z15vabsdiff2SSUSatPiiii,"",@"SHT_CUDA_INFO"
	.sectionflags	@""
	.align	4


	//----- nvinfo : EIATTR_CUDA_API_VERSION
	.align		4
        /*0000*/ 	.byte	0x04, 0x37
        /*0002*/ 	.short	(.L_269 - .L_268)
.L_268:
        /*0004*/ 	.word	0x00000082


	//----- nvinfo : EIATTR_KPARAM_INFO
	.align		4
.L_269:
        /*0008*/ 	.byte	0x04, 0x17
        /*000a*/ 	.short	(.L_271 - .L_270)
.L_270:
        /*000c*/ 	.word	0x00000000
        /*0010*/ 	.short	0x0003
        /*0012*/ 	.short	0x0010
        /*0014*/ 	.byte	0x00, 0xf0, 0x11, 0x00


	//----- nvinfo : EIATTR_KPARAM_INFO
	.align		4
.L_271:
        /*0018*/ 	.byte	0x04, 0x17
        /*001a*/ 	.short	(.L_273 - .L_272)
.L_272:
        /*001c*/ 	.word	0x00000000
        /*0020*/ 	.short	0x0002
        /*0022*/ 	.short	0x000c
        /*0024*/ 	.byte	0x00, 0xf0, 0x11, 0x00


	//----- nvinfo : EIATTR_KPARAM_INFO
	.align		4
.L_273:
        /*0028*/ 	.byte	0x04, 0x17
        /*002a*/ 	.short	(.L_275 - .L_274)
.L_274:
        /*002c*/ 	.word	0x00000000
        /*0030*/ 	.short	0x0001
        /*0032*/ 	.short	0x0008
        /*0034*/ 	.byte	0x00, 0xf0, 0x11, 0x00


	//----- nvinfo : EIATTR_KPARAM_INFO
	.align		4
.L_275:
        /*0038*/ 	.byte	0x04, 0x17
        /*003a*/ 	.short	(.L_277 - .L_276)
.L_276:
        /*003c*/ 	.word	0x00000000
        /*0040*/ 	.short	0x0000
        /*0042*/ 	.short	0x0000
        /*0044*/ 	.byte	0x00, 0xf5, 0x21, 0x00


	//----- nvinfo : EIATTR_SPARSE_MMA_MASK
	.align		4
.L_277:
        /*0048*/ 	.byte	0x03, 0x50
        /*004a*/ 	.short	0x0000


	//----- nvinfo : EIATTR_MAXREG_COUNT
	.align		4
        /*004c*/ 	.byte	0x03, 0x1b
        /*004e*/ 	.short	0x00ff


	//----- nvinfo : EIATTR_MERCURY_ISA_VERSION
	.align		4
        /*0050*/ 	.byte	0x03, 0x5f
        /*0052*/ 	.short	0x0101


	//----- nvinfo : EIATTR_VRC_CTA_INIT_COUNT
	.align		4
        /*0054*/ 	.byte	0x02, 0x4a
	.zero		1
	.zero		1


	//----- nvinfo : EIATTR_EXIT_INSTR_OFFSETS
	.align		4
        /*0058*/ 	.byte	0x04, 0x1c
        /*005a*/ 	.short	(.L_279 - .L_278)


	//   ....[0]....
.L_278:
        /*005c*/ 	.word	0x000001e0


	//----- nvinfo : EIATTR_CBANK_PARAM_SIZE
	.align		4
.L_279:
        /*0060*/ 	.byte	0x03, 0x19
        /*0062*/ 	.short	0x0014


	//----- nvinfo : EIATTR_PARAM_CBANK
	.align		4
        /*0064*/ 	.byte	0x04, 0x0a
        /*0066*/ 	.short	(.L_281 - .L_280)
	.align		4
.L_280:
        /*0068*/ 	.word	index@(.nv.constant0._Z15vabsdiff2SSUSatPiiii)
        /*006c*/ 	.short	0x0380
        /*006e*/ 	.short	0x0014


	//----- nvinfo : EIATTR_SW_WAR
	.align		4
.L_281:
        /*0070*/ 	.byte	0x04, 0x36
        /*0072*/ 	.short	(.L_283 - .L_282)
.L_282:
        /*0074*/ 	.word	0x00000008
.L_283:


//--------------------- .nv.info._Z12vabsdiff2SSUPiiii --------------------------
	.section	.nv.info._Z12vabsdiff2SSUPiiii,"",@"SHT_CUDA_INFO"
	.sectionflags	@""
	.align	4


	//----- nvinfo : EIATTR_CUDA_API_VERSION
	.align		4
        /*0000*/ 	.byte	0x04, 0x37
        /*0002*/ 	.short	(.L_285 - .L_284)
.L_284:
        /*0004*/ 	.word	0x00000082


	//----- nvinfo : EIATTR_KPARAM_INFO
	.align		4
.L_285:
        /*0008*/ 	.byte	0x04, 0x17
        /*000a*/ 	.short	(.L_287 - .L_286)
.L_286:
        /*000c*/ 	.word	0x00000000
        /*0010*/ 	.short	0x0003
        /*0012*/ 	.short	0x0010
        /*0014*/ 	.byte	0x00, 0xf0, 0x11, 0x00


	//----- nvinfo : EIATTR_KPARAM_INFO
	.align		4
.L_287:
        /*0018*/ 	.byte	0x04, 0x17
        /*001a*/ 	.short	(.L_289 - .L_288)
.L_288:
        /*001c*/ 	.word	0x00000000
        /*0020*/ 	.short	0x0002
        /*0022*/ 	.short	0x000c
        /*0024*/ 	.byte	0x00, 0xf0, 0x11, 0x00


	//----- nvinfo : EIATTR_KPARAM_INFO
	.align		4
.L_289:
        /*0028*/ 	.byte	0x04, 0x17
        /*002a*/ 	.short	(.L_291 - .L_290)
.L_290:
        /*002c*/ 	.word	0x00000000
        /*0030*/ 	.short	0x0001
        /*0032*/ 	.short	0x0008
        /*0034*/ 	.byte	0x00, 0xf0, 0x11, 0x00


	//----- nvinfo : EIATTR_KPARAM_INFO
	.align		4
.L_291:
        /*0038*/ 	.byte	0x04, 0x17
        /*003a*/ 	.short	(.L_293 - .L_292)
.L_292:
        /*003c*/ 	.word	0x00000000
        /*0040*/ 	.short	0x0000
        /*0042*/ 	.short	0x0000
        /*0044*/ 	.byte	0x00, 0xf5, 0x21, 0x00


	//----- nvinfo : EIATTR_SPARSE_MMA_MASK
	.align		4
.L_293:
        /*0048*/ 	.byte	0x03, 0x50
        /*004a*/ 	.short	0x0000


	//----- nvinfo : EIATTR_MAXREG_COUNT
	.align		4
        /*004c*/ 	.byte	0x03, 0x1b
        /*004e*/ 	.short	0x00ff


	//----- nvinfo : EIATTR_MERCURY_ISA_VERSION
	.align		4
        /*0050*/ 	.byte	0x03, 0x5f
        /*0052*/ 	.short	0x0101


	//----- nvinfo : EIATTR_VRC_CTA_INIT_COUNT
	.align		4
        /*0054*/ 	.byte	0x02, 0x4a
	.zero		1
	.zero		1


	//----- nvinfo : EIATTR_EXIT_INSTR_OFFSETS
	.align		4
        /*0058*/ 	.byte	0x04, 0x1c
        /*005a*/ 	.short	(.L_295 - .L_294)


	//   ....[0]....
.L_294:
        /*005c*/ 	.word	0x00000170


	//----- nvinfo : EIATTR_CBANK_PARAM_SIZE
	.align		4
.L_295:
        /*0060*/ 	.byte	0x03, 0x19
        /*0062*/ 	.short	0x0014


	//----- nvinfo : EIATTR_PARAM_CBANK
	.align		4
        /*0064*/ 	.byte	0x04, 0x0a
        /*0066*/ 	.short	(.L_297 - .L_296)
	.align		4
.L_296:
        /*0068*/ 	.word	index@(.nv.constant0._Z12vabsdiff2SSUPiiii)
        /*006c*/ 	.short	0x0380
        /*006e*/ 	.short	0x0014


	//----- nvinfo : EIATTR_SW_WAR
	.align		4
.L_297:
        /*0070*/ 	.byte	0x04, 0x36
        /*0072*/ 	.short	(.L_299 - .L_298)
.L_298:
        /*0074*/ 	.word	0x00000008
.L_299:


//--------------------- .nv.info._Z11vsub2USUAddPiiii --------------------------
	.section	.nv.info._Z11vsub2USUAddPiiii,"",@"SHT_CUDA_INFO"
	.sectionflags	@""
	.align	4


	//----- nvinfo : EIATTR_CUDA_API_VERSION
	.align		4
        /*0000*/ 	.byte	0x04, 0x37
        /*0002*/ 	.short	(.L_301 - .L_300)
.L_300:
        /*0004*/ 	.word	0x00000082


	//----- nvinfo : EIATTR_KPARAM_INFO
	.align		4
.L_301:
        /*0008*/ 	.byte	0x04, 0x17
        /*000a*/ 	.short	(.L_303 - .L_302)
.L_302:
        /*000c*/ 	.word	0x00000000
        /*0010*/ 	.short	0x0003
        /*0012*/ 	.short	0x0010
        /*0014*/ 	.byte	0x00, 0xf0, 0x11, 0x00


	//----- nvinfo : EIATTR_KPARAM_INFO
	.align		4
.L_303:
        /*0018*/ 	.byte	0x04, 0x17
        /*001a*/ 	.short	(.L_305 - .L_304)
.L_304:
        /*001c*/ 	.word	0x00000000
        /*0020*/ 	.short	0x0002
        /*0022*/ 	.short	0x000c
        /*0024*/ 	.byte	0x00, 0xf0, 0x11, 0x00


	//----- nvinfo : EIATTR_KPARAM_INFO
	.align		4
.L_305:
        /*0028*/ 	.byte	0x04, 0x17
        /*002a*/ 	.short	(.L_307 - .L_306)
.L_306:
        /*002c*/ 	.word	0x00000000
        /*0030*/ 	.short	0x0001
        /*0032*/ 	.short	0x0008
        /*0034*/ 	.byte	0x00, 0xf0, 0x11, 0x00


	//----- nvinfo : EIATTR_KPARAM_INFO
	.align		4
.L_307:
        /*0038*/ 	.byte	0x04, 0x17
        /*003a*/ 	.short	(.L_309 - .L_308)
.L_308:
        /*003c*/ 	.word	0x00000000
        /*0040*/ 	.short	0x0000
        /*0042*/ 	.short	0x0000
        /*0044*/ 	.byte	0x00, 0xf5, 0x21, 0x00


	//----- nvinfo : EIATTR_SPARSE_MMA_MASK
	.align		4
.L_309:
        /*0048*/ 	.byte	0x03, 0x50
        /*004a*/ 	.short	0x0000


	//----- nvinfo : EIATTR_MAXREG_COUNT
	.align		4
        /*004c*/ 	.byte	0x03, 0x1b
        /*004e*/ 	.short	0x00ff


	//----- nvinfo : EIATTR_MERCURY_ISA_VERSION
	.align		4
        /*0050*/ 	.byte	0x03, 0x5f
        /*0052*/ 	.short	0x0101


	//----- nvinfo : EIATTR_VRC_CTA_INIT_COUNT
	.align		4
        /*0054*/ 	.byte	0x02, 0x4a
	.zero		1
	.zero		1


	//----- nvinfo : EIATTR_EXIT_INSTR_OFFSETS
	.align		4
        /*0058*/ 	.byte	0x04, 0x1c
        /*005a*/ 	.short	(.L_311 - .L_310)


	//   ....[0]....
.L_310:
        /*005c*/ 	.word	0x00000120


	//----- nvinfo : EIATTR_CBANK_PARAM_SIZE
	.align		4
.L_311:
        /*0060*/ 	.byte	0x03, 0x19
        /*0062*/ 	.short	0x0014


	//----- nvinfo : EIATTR_PARAM_CBANK
	.align		4
        /*0064*/ 	.byte	0x04, 0x0a
        /*0066*/ 	.short	(.L_313 - .L_312)
	.align		4
.L_312:
        /*0068*/ 	.word	index@(.nv.constant0._Z11vsub2USUAddPiiii)
        /*006c*/ 	.short	0x0380
        /*006e*/ 	.short	0x0014


	//----- nvinfo : EIATTR_SW_WAR
	.align		4
.L_313:
        /*0070*/ 	.byte	0x04, 0x36
        /*0072*/ 	.short	(.L_315 - .L_314)
.L_314:
        /*0074*/ 	.word	0x00000008
.L_315:


//--------------------- .nv.info._Z11vsub2USUSatPiiii --------------------------
	.section	.nv.info._Z11vsub2USUSatPiiii,"",@"SHT_CUDA_INFO"
	.sectionflags	@""
	.align	4


	//----- nvinfo : EIATTR_CUDA_API_VERSION
	.align		4
        /*0000*/ 	.byte	0x04, 0x37
        /*0002*/ 	.short	(.L_317 - .L_316)
.L_316:
        /*0004*/ 	.word	0x00000082


	//----- nvinfo : EIATTR_KPARAM_INFO
	.align		4
.L_317:
        /*0008*/ 	.byte	0x04, 0x17
        /*000a*/ 	.short	(.L_319 - .L_318)
.L_318:
        /*000c*/ 	.word	0x00000000
        /*0010*/ 	.short	0x0003
        /*0012*/ 	.short	0x0010
        /*0014*/ 	.byte	0x00, 0xf0, 0x11, 0x00


	//----- nvinfo : EIATTR_KPARAM_INFO
	.align		4
.L_319:
        /*0018*/ 	.byte	0x04, 0x17
        /*001a*/ 	.short	(.L_321 - .L_320)
.L_320:
        /*001c*/ 	.word	0x00000000
        /*0020*/ 	.short	0x0002
        /*0022*/ 	.short	0x000c
        /*0024*/ 	.byte	0x00, 0xf0, 0x11, 0x00


	//----- nvinfo : EIATTR_KPARAM_INFO
	.align		4
.L_321:
        /*0028*/ 	.byte	0x04, 0x17
        /*002a*/ 	.short	(.L_323 - .L_322)
.L_322:
        /*002c*/ 	.word	0x00000000
        /*0030*/ 	.short	0x0001
        /*0032*/ 	.short	0x0008
        /*0034*/ 	.byte	0x00, 0xf0, 0x11, 0x00


	//----- nvinfo : EIATTR_KPARAM_INFO
	.align		4
.L_323:
        /*0038*/ 	.byte	0x04, 0x17
        /*003a*/ 	.short	(.L_325 - .L_324)
.L_324:
        /*003c*/ 	.word	0x00000000
        /*0040*/ 	.short	0x0000
        /*0042*/ 	.short	0x0000
        /*0044*/ 	.byte	0x00, 0xf5, 0x21, 0x00


	//----- nvinfo : EIATTR_SPARSE_MMA_MASK
	.align		4
.L_325:
        /*0048*/ 	.byte	0x03, 0x50
        /*004a*/ 	.short	0x0000


	//----- nvinfo : EIATTR_MAXREG_COUNT
	.align		4
        /*004c*/ 	.byte	0x03, 0x1b
        /*004e*/ 	.short	0x00ff


	//----- nvinfo : EIATTR_MERCURY_ISA_VERSION
	.align		4
        /*0050*/ 	.byte	0x03, 0x5f
        /*0052*/ 	.short	0x0101


	//----- nvinfo : EIATTR_VRC_CTA_INIT_COUNT
	.align		4
        /*0054*/ 	.byte	0x02, 0x4a
	.zero		1
	.zero		1


	//----- nvinfo : EIATTR_EXIT_INSTR_OFFSETS
	.align		4
        /*0058*/ 	.byte	0x04, 0x1c
        /*005a*/ 	.short	(.L_327 - .L_326)


	//   ....[0]....
.L_326:
        /*005c*/ 	.word	0x00000190


	//----- nvinfo : EIATTR_CBANK_PARAM_SIZE
	.align		4
.L_327:
        /*0060*/ 	.byte	0x03, 0x19
        /*0062*/ 	.short	0x0014


	//----- nvinfo : EIATTR_PARAM_CBANK
	.align		4
        /*0064*/ 	.byte	0x04, 0x0a
        /*0066*/ 	.short	(.L_329 - .L_328)
	.align		4
.L_328:
        /*0068*/ 	.word	index@(.nv.constant0._Z11vsub2USUSatPiiii)
        /*006c*/ 	.short	0x0380
        /*006e*/ 	.short	0x0014


	//----- nvinfo : EIATTR_SW_WAR
	.align		4
.L_329:
        /*0070*/ 	.byte	0x04, 0x36
        /*0072*/ 	.short	(.L_331 - .L_330)
.L_330:
        /*0074*/ 	.word	0x00000008
.L_331:


//--------------------- .nv.info._Z8vsub2USUPiiii --------------------------
	.section	.nv.info._Z8vsub2USUPiiii,"",@"SHT_CUDA_INFO"
	.sectionflags	@""
	.align	4


	//----- nvinfo : EIATTR_CUDA_API_VERSION
	.align		4
        /*0000*/ 	.byte	0x04, 0x37
        /*0002*/ 	.short	(.L_333 - .L_332)
.L_332:
        /*0004*/ 	.word	0x00000082


	//----- nvinfo : EIATTR_KPARAM_INFO
	.align		4
.L_333:
        /*0008*/ 	.byte	0x04, 0x17
        /*000a*/ 	.short	(.L_335 - .L_334)
.L_334:
        /*000c*/ 	.word	0x00000000
        /*0010*/ 	.short	0x0003
        /*0012*/ 	.short	0x0010
        /*0014*/ 	.byte	0x00, 0xf0, 0x11, 0x00


	//----- nvinfo : EIATTR_KPARAM_INFO
	.align		4
.L_335:
        /*0018*/ 	.byte	0x04, 0x17
        /*001a*/ 	.short	(.L_337 - .L_336)
.L_336:
        /*001c*/ 	.word	0x00000000
        /*0020*/ 	.short	0x0002
        /*0022*/ 	.short	0x000c
        /*0024*/ 	.byte	0x00, 0xf0, 0x11, 0x00


	//----- nvinfo : EIATTR_KPARAM_INFO
	.align		4
.L_337:
        /*0028*/ 	.byte	0x04, 0x17
        /*002a*/ 	.short	(.L_339 - .L_338)
.L_338:
        /*002c*/ 	.word	0x00000000
        /*0030*/ 	.short	0x0001
        /*0032*/ 	.short	0x0008
        /*0034*/ 	.byte	0x00, 0xf0, 0x11, 0x00


	//----- nvinfo : EIATTR_KPARAM_INFO
	.align		4
.L_339:
        /*0038*/ 	.byte	0x04, 0x17
        /*003a*/ 	.short	(.L_341 - .L_340)
.L_340:
        /*003c*/ 	.word	0x00000000
        /*0040*/ 	.short	0x0000
        /*0042*/ 	.short	0x0000
        /*0044*/ 	.byte	0x00, 0xf5, 0x21, 0x00


	//----- nvinfo : EIATTR_SPARSE_MMA_MASK
	.align		4
.L_341:
        /*0048*/ 	.byte	0x03, 0x50
        /*004a*/ 	.short	0x0000


	//----- nvinfo : EIATTR_MAXREG_COUNT
	.align		4
        /*004c*/ 	.byte	0x03, 0x1b
        /*004e*/ 	.short	0x00ff


	//----- nvinfo : EIATTR_MERCURY_ISA_VERSION
	.align		4
        /*0050*/ 	.byte	0x03, 0x5f
        /*0052*/ 	.short	0x0101


	//----- nvinfo : EIATTR_VRC_CTA_INIT_COUNT
	.align		4
        /*0054*/ 	.byte	0x02, 0x4a
	.zero		1
	.zero		1


	//----- nvinfo : EIATTR_EXIT_INSTR_OFFSETS
	.align		4
        /*0058*/ 	.byte	0x04, 0x1c
        /*005a*/ 	.short	(.L_343 - .L_342)


	//   ....[0]....
.L_342:
        /*005c*/ 	.word	0x00000150


	//----- nvinfo : EIATTR_CBANK_PARAM_SIZE
	.align		4
.L_343:
        /*0060*/ 	.byte	0x03, 0x19
        /*0062*/ 	.short	0x0014


	//----- nvinfo : EIATTR_PARAM_CBANK
	.align		4
        /*0064*/ 	.byte	0x04, 0x0a
        /*0066*/ 	.short	(.L_345 - .L_344)
	.align		4
.L_344:
        /*0068*/ 	.word	index@(.nv.constant0._Z8vsub2USUPiiii)
        /*006c*/ 	.short	0x0380
        /*006e*/ 	.short	0x0014


	//----- nvinfo : EIATTR_SW_WAR
	.align		4
.L_345:
        /*0070*/ 	.byte	0x04, 0x36
        /*0072*/ 	.short	(.L_347 - .L_346)
.L_346:
        /*0074*/ 	.word	0x00000008
.L_347:


//--------------------- .nv.info._Z11vadd2SUSAddPiiii --------------------------
	.section	.nv.info._Z11vadd2SUSAddPiiii,"",@"SHT_CUDA_INFO"
	.sectionflags	@""
	.align	4


	//----- nvinfo : EIATTR_CUDA_API_VERSION
	.align		4
        /*0000*/ 	.byte	0x04, 0x37
        /*0002*/ 	.short	(.L_349 - .L_348)
.L_348:
        /*0004*/ 	.word	0x00000082


	//----- nvinfo : EIATTR_KPARAM_INFO
	.align		4
.L_349:
        /*0008*/ 	.byte	0x04, 0x17
        /*000a*/ 	.short	(.L_351 - .L_350)
.L_350:
        /*000c*/ 	.word	0x00000000
        /*0010*/ 	.short	0x0003
        /*0012*/ 	.short	0x0010
        /*0014*/ 	.byte	0x00, 0xf0, 0x11, 0x00


	//----- nvinfo : EIATTR_KPARAM_INFO
	.align		4
.L_351:
        /*0018*/ 	.byte	0x04, 0x17
        /*001a*/ 	.short	(.L_353 - .L_352)
.L_352:
        /*001c*/ 	.word	0x00000000
        /*0020*/ 	.short	0x0002
        /*0022*/ 	.short	0x000c
        /*0024*/ 	.byte	0x00, 0xf0, 0x11, 0x00


	//----- nvinfo : EIATTR_KPARAM_INFO
	.align		4
.L_353:
        /*0028*/ 	.byte	0x04, 0x17
        /*002a*/ 	.short	(.L_355 - .L_354)
.L_354:
        /*002c*/ 	.word	0x00000000
        /*0030*/ 	.short	0x0001
        /*0032*/ 	.short	0x0008
        /*0034*/ 	.byte	0x00, 0xf0, 0x11, 0x00


	//----- nvinfo : EIATTR_KPARAM_INFO
	.align		4
.L_355:
        /*0038*/ 	.byte	0x04, 0x17
        /*003a*/ 	.short	(.L_357 - .L_356)
.L_356:
        /*003c*/ 	.word	0x00000000
        /*0040*/ 	.short	0x0000
        /*0042*/ 	.short	0x0000
        /*0044*/ 	.byte	0x00, 0xf5, 0x21, 0x00


	//----- nvinfo : EIATTR_SPARSE_MMA_MASK
	.align		4
.L_357:
        /*0048*/ 	.byte	0x03, 0x50
        /*004a*/ 	.short	0x0000


	//----- nvinfo : EIATTR_MAXREG_COUNT
	.align		4
        /*004c*/ 	.byte	0x03, 0x1b
        /*004e*/ 	.short	0x00ff


	//----- nvinfo : EIATTR_MERCURY_ISA_VERSION
	.align		4
        /*0050*/ 	.byte	0x03, 0x5f
        /*0052*/ 	.short	0x0101


	//----- nvinfo : EIATTR_VRC_CTA_INIT_COUNT
	.align		4
        /*0054*/ 	.byte	0x02, 0x4a
	.zero		1
	.zero		1


	//----- nvinfo : EIATTR_EXIT_INSTR_OFFSETS
	.align		4
        /*0058*/ 	.byte	0x04, 0x1c
        /*005a*/ 	.short	(.L_359 - .L_358)


	//   ....[0]....
.L_358:
        /*005c*/ 	.word	0x00000110


	//----- nvinfo : EIATTR_CBANK_PARAM_SIZE
	.align		4
.L_359:
        /*0060*/ 	.byte	0x03, 0x19
        /*0062*/ 	.short	0x0014


	//----- nvinfo : EIATTR_PARAM_CBANK
	.align		4
        /*0064*/ 	.byte	0x04, 0x0a
        /*0066*/ 	.short	(.L_361 - .L_360)
	.align		4
.L_360:
        /*0068*/ 	.word	index@(.nv.constant0._Z11vadd2SUSAddPiiii)
        /*006c*/ 	.short	0x0380
        /*006e*/ 	.short	0x0014


	//----- nvinfo : EIATTR_SW_WAR
	.align		4
.L_361:
        /*0070*/ 	.byte	0x04, 0x36
        /*0072*/ 	.short	(.L_363 - .L_362)
.L_362:
        /*0074*/ 	.word	0x00000008
.L_363:


//--------------------- .nv.info._Z11vadd2SUSSatPiiii --------------------------
	.section	.nv.info._Z11vadd2SUSSatPiiii,"",@"SHT_CUDA_INFO"
	.sectionflags	@""
	.align	4


	//----- nvinfo : EIATTR_CUDA_API_VERSION
	.align		4
        /*0000*/ 	.byte	0x04, 0x37
        /*0002*/ 	.short	(.L_365 - .L_364)
.L_364:
        /*0004*/ 	.word	0x00000082


	//----- nvinfo : EIATTR_KPARAM_INFO
	.align		4
.L_365:
        /*0008*/ 	.byte	0x04, 0x17
        /*000a*/ 	.short	(.L_367 - .L_366)
.L_366:
        /*000c*/ 	.word	0x00000000
        /*0010*/ 	.short	0x0003
        /*0012*/ 	.short	0x0010
        /*0014*/ 	.byte	0x00, 0xf0, 0x11, 0x00


	//----- nvinfo : EIATTR_KPARAM_INFO
	.align		4
.L_367:
        /*0018*/ 	.byte	0x04, 0x17
        /*001a*/ 	.short	(.L_369 - .L_368)
.L_368:
        /*001c*/ 	.word	0x00000000
        /*0020*/ 	.short	0x0002
        /*0022*/ 	.short	0x000c
        /*0024*/ 	.byte	0x00, 0xf0, 0x11, 0x00


	//----- nvinfo : EIATTR_KPARAM_INFO
	.align		4
.L_369:
        /*0028*/ 	.byte	0x04, 0x17
        /*002a*/ 	.short	(.L_371 - .L_370)
.L_370:
        /*002c*/ 	.word	0x00000000
        /*0030*/ 	.short	0x0001
        /*0032*/ 	.short	0x0008
        /*0034*/ 	.byte	0x00, 0xf0, 0x11, 0x00


	//----- nvinfo : EIATTR_KPARAM_INFO
	.align		4
.L_371:
        /*0038*/ 	.byte	0x04, 0x17
        /*003a*/ 	.short	(.L_373 - .L_372)
.L_372:
        /*003c*/ 	.word	0x00000000
        /*0040*/ 	.short	0x0000
        /*0042*/ 	.short	0x0000
        /*0044*/ 	.byte	0x00, 0xf5, 0x21, 0x00


	//----- nvinfo : EIATTR_SPARSE_MMA_MASK
	.align		4
.L_373:
        /*0048*/ 	.byte	0x03, 0x50
        /*004a*/ 	.short	0x0000


	//----- nvinfo : EIATTR_MAXREG_COUNT
	.align		4
        /*004c*/ 	.byte	0x03, 0x1b
        /*004e*/ 	.short	0x00ff


	//----- nvinfo : EIATTR_MERCURY_ISA_VERSION
	.align		4
        /*0050*/ 	.byte	0x03, 0x5f
        /*0052*/ 	.short	0x0101


	//----- nvinfo : EIATTR_VRC_CTA_INIT_COUNT
	.align		4
        /*0054*/ 	.byte	0x02, 0x4a
	.zero		1
	.zero		1


	//----- nvinfo : EIATTR_EXIT_INSTR_OFFSETS
	.align		4
        /*0058*/ 	.byte	0x04, 0x1c
        /*005a*/ 	.short	(.L_375 - .L_374)


	//   ....[0]....
.L_374:
        /*005c*/ 	.word	0x00000180


	//----- nvinfo : EIATTR_CBANK_PARAM_SIZE
	.align		4
.L_375:
        /*0060*/ 	.byte	0x03, 0x19
        /*0062*/ 	.short	0x0014


	//----- nvinfo : EIATTR_PARAM_CBANK
	.align		4
        /*0064*/ 	.byte	0x04, 0x0a
        /*0066*/ 	.short	(.L_377 - .L_376)
	.align		4
.L_376:
        /*0068*/ 	.word	index@(.nv.constant0._Z11vadd2SUSSatPiiii)
        /*006c*/ 	.short	0x0380
        /*006e*/ 	.short	0x0014


	//----- nvinfo : EIATTR_SW_WAR
	.align		4
.L_377:
        /*0070*/ 	.byte	0x04, 0x36
        /*0072*/ 	.short	(.L_379 - .L_378)
.L_378:
        /*0074*/ 	.word	0x00000008
.L_379:


//--------------------- .nv.info._Z8vadd2SUSPiiii --------------------------
	.section	.nv.info._Z8vadd2SUSPiiii,"",@"SHT_CUDA_INFO"
	.sectionflags	@""
	.align	4


	//----- nvinfo : EIATTR_CUDA_API_VERSION
	.align		4
        /*0000*/ 	.byte	0x04, 0x37
        /*0002*/ 	.short	(.L_381 - .L_380)
.L_380:
        /*0004*/ 	.word	0x00000082


	//----- nvinfo : EIATTR_KPARAM_INFO
	.align		4
.L_381:
        /*0008*/ 	.byte	0x04, 0x17
        /*000a*/ 	.short	(.L_383 - .L_382)
.L_382:
        /*000c*/ 	.word	0x00000000
        /*0010*/ 	.short	0x0003
        /*0012*/ 	.short	0x0010
        /*0014*/ 	.byte	0x00, 0xf0, 0x11, 0x00


	//----- nvinfo : EIATTR_KPARAM_INFO
	.align		4
.L_383:
        /*0018*/ 	.byte	0x04, 0x17
        /*001a*/ 	.short	(.L_385 - .L_384)
.L_384:
        /*001c*/ 	.word	0x00000000
        /*0020*/ 	.short	0x0002
        /*0022*/ 	.short	0x000c
        /*0024*/ 	.byte	0x00, 0xf0, 0x11, 0x00


	//----- nvinfo : EIATTR_KPARAM_INFO
	.align		4
.L_385:
        /*0028*/ 	.byte	0x04, 0x17
        /*002a*/ 	.short	(.L_387 - .L_386)
.L_386:
        /*002c*/ 	.word	0x00000000
        /*0030*/ 	.short	0x0001
        /*0032*/ 	.short	0x0008
        /*0034*/ 	.byte	0x00, 0xf0, 0x11, 0x00


	//----- nvinfo : EIATTR_KPARAM_INFO
	.align		4
.L_387:
        /*0038*/ 	.byte	0x04, 0x17
        /*003a*/ 	.short	(.L_389 - .L_388)
.L_388:
        /*003c*/ 	.word	0x00000000
        /*0040*/ 	.short	0x0000
        /*0042*/ 	.short	0x0000
        /*0044*/ 	.byte	0x00, 0xf5, 0x21, 0x00


	//----- nvinfo : EIATTR_SPARSE_MMA_MASK
	.align		4
.L_389:
        /*0048*/ 	.byte	0x03, 0x50
        /*004a*/ 	.short	0x0000


	//----- nvinfo : EIATTR_MAXREG_COUNT
	.align		4
        /*004c*/ 	.byte	0x03, 0x1b
        /*004e*/ 	.short	0x00ff


	//----- nvinfo : EIATTR_MERCURY_ISA_VERSION
	.align		4
        /*0050*/ 	.byte	0x03, 0x5f
        /*0052*/ 	.short	0x0101


	//----- nvinfo : EIATTR_VRC_CTA_INIT_COUNT
	.align		4
        /*0054*/ 	.byte	0x02, 0x4a
	.zero		1
	.zero		1


	//----- nvinfo : EIATTR_EXIT_INSTR_OFFSETS
	.align		4
        /*0058*/ 	.byte	0x04, 0x1c
        /*005a*/ 	.short	(.L_391 - .L_390)


	//   ....[0]....
.L_390:
        /*005c*/ 	.word	0x00000140


	//----- nvinfo : EIATTR_CBANK_PARAM_SIZE
	.align		4
.L_391:
        /*0060*/ 	.byte	0x03, 0x19
        /*0062*/ 	.short	0x0014


	//----- nvinfo : EIATTR_PARAM_CBANK
	.align		4
        /*0064*/ 	.byte	0x04, 0x0a
        /*0066*/ 	.short	(.L_393 - .L_392)
	.align		4
.L_392:
        /*0068*/ 	.word	index@(.nv.constant0._Z8vadd2SUSPiiii)
        /*006c*/ 	.short	0x0380
        /*006e*/ 	.short	0x0014


	//----- nvinfo : EIATTR_SW_WAR
	.align		4
.L_393:
        /*0070*/ 	.byte	0x04, 0x36
        /*0072*/ 	.short	(.L_395 - .L_394)
.L_394:
        /*0074*/ 	.word	0x00000008
.L_395:


//--------------------- .nv.callgraph             --------------------------
	.section	.nv.callgraph,"",@"SHT_CUDA_CALLGRAPH"
	.align	4
	.sectionentsize	8
	.align		4
        /*0000*/ 	.word	0x00000000
	.align		4
        /*0004*/ 	.word	0xffffffff
	.align		4
        /*0008*/ 	.word	0x00000000
	.align		4
        /*000c*/ 	.word	0xfffffffe
	.align		4
        /*0010*/ 	.word	0x00000000
	.align		4
        /*0014*/ 	.word	0xfffffffd
	.align		4
        /*0018*/ 	.word	0x00000000
	.align		4
        /*001c*/ 	.word	0xfffffffc


//--------------------- .text._Z12vavrg2UUSAddPiiii --------------------------
	.section	.text._Z12vavrg2UUSAddPiiii,"ax",@progbits
	.align	128
        .global         _Z12vavrg2UUSAddPiiii
        .type           _Z12vavrg2UUSAddPiiii,@function
        .size           _Z12vavrg2UUSAddPiiii,(.L_x_18 - _Z12vavrg2UUSAddPiiii)
        .other          _Z12vavrg2UUSAddPiiii,@"STO_CUDA_ENTRY STV_DEFAULT"
_Z12vavrg2UUSAddPiiii:
.text._Z12vavrg2UUSAddPiiii:
[----:B------:R-:W-:Y:S08]  /*0000*/  LDC R1, c[0x0][0x37c] ;  /* 0x0000df00ff017b82 */ /* 0x000ff00000000800 */
[----:B------:R-:W0:Y:S01]  /*0010*/  LDC.64 R4, c[0x0][0x388] ;  /* 0x0000e200ff047b82 */ /* 0x000e220000000a00 */
[----:B------:R-:W1:Y:S07]  /*0020*/  LDCU.64 UR4, c[0x0][0x358] ;  /* 0x00006b00ff0477ac */ /* 0x000e6e0008000a00 */
[----:B------:R-:W2:Y:S01]  /*0030*/  LDC R7, c[0x0][0x390] ;  /* 0x0000e400ff077b82 */ /* 0x000ea20000000800 */
[----:B0-----:R-:W-:-:S04]  /*0040*/  PRMT R0, R4, 0x7654, R5 ;  /* 0x0000765404007816 */ /* 0x001fc80000000005 */
[C---:B------:R-:W-:Y:S02]  /*0050*/  LOP3.LUT R2, R0.reuse, 0xffff0000, RZ, 0xc0, !PT ;  /* 0xffff000000027812 */ /* 0x040fe400078ec0ff */
[----:B------:R-:W-:Y:S02]  /*0060*/  PRMT R3, R0, 0x9910, RZ ;  /* 0x0000991000037816 */ /* 0x000fe400000000ff */
[----:B------:R-:W-:Y:S02]  /*0070*/  SHF.R.U32.HI R0, RZ, 0x10, R2 ;  /* 0x00000010ff007819 */ /* 0x000fe40000011602 */
[----:B------:R-:W-:Y:S02]  /*0080*/  PRMT R2, R4, 0x7710, RZ ;  /* 0x0000771004027816 */ /* 0x000fe400000000ff */
[----:B------:R-:W-:Y:S02]  /*0090*/  PRMT R6, R0, 0x9910, RZ ;  /* 0x0000991000067816 */ /* 0x000fe400000000ff */
[----:B------:R-:W-:Y:S01]  /*00a0*/  PRMT R0, R4, 0x3210, R5 ;  /* 0x0000321004007816 */ /* 0x000fe20000000005 */
[----:B------:R-:W-:-:S02]  /*00b0*/  IMAD.IADD R4, R2, 0x1, R3 ;  /* 0x0000000102047824 */ /* 0x000fc400078e0203 */
[----:B------:R-:W-:-:S03]  /*00c0*/  IMAD.MOV.U32 R3, RZ, RZ, R6 ;  /* 0x000000ffff037224 */ /* 0x000fc600078e0006 */
[----:B------:R-:W-:Y:S02]  /*00d0*/  ISETP.GE.AND P0, PT, R4, RZ, PT ;  /* 0x000000ff0400720c */ /* 0x000fe40003f06270 */
[----:B------:R-:W-:Y:S02]  /*00e0*/  LEA.HI R0, R0, R3, RZ, 0x10 ;  /* 0x0000000300007211 */ /* 0x000fe400078f80ff */
[----:B------:R-:W1:Y:S02]  /*00f0*/  LDC.64 R2, c[0x0][0x380] ;  /* 0x0000e000ff027b82 */ /* 0x000e640000000a00 */
[----:B------:R-:W-:-:S07]  /*0100*/  ISETP.GE.AND P1, PT, R0, RZ, PT ;  /* 0x000000ff0000720c */ /* 0x000fce0003f26270 */
[----:B------:R-:W-:-:S05]  /*0110*/  @P0 VIADD R4, R4, 0x1 ;  /* 0x0000000104040836 */ /* 0x000fca0000000000 */
[----:B--2---:R-:W-:Y:S01]  /*0120*/  LEA.HI.SX32 R5, R4, R7, 0x1f ;  /* 0x0000000704057211 */ /* 0x004fe200078ffaff */
[----:B------:R-:W-:-:S05]  /*0130*/  @P1 VIADD R0, R0, 0x1 ;  /* 0x0000000100001836 */ /* 0x000fca0000000000 */
[----:B------:R-:W-:-:S05]  /*0140*/  LEA.HI.SX32 R5, R0, R5, 0x1f ;  /* 0x0000000500057211 */ /* 0x000fca00078ffaff */
[----:B-1----:R-:W-:Y:S01]  /*0150*/  STG.E desc[UR4][R2.64], R5 ;  /* 0x0000000502007986 */ /* 0x002fe2000c101904 */
[----:B------:R-:W-:Y:S05]  /*0160*/  EXIT ;  /* 0x000000000000794d */ /* 0x000fea0003800000 */
.L_x_0:
[----:B------:R-:W-:-:S00]  /*0170*/  BRA `(.L_x_0) ;  /* 0xfffffffc00fc7947 */ /* 0x000fc0000383ffff */
[----:B------:R-:W-:-:S00]  /*0180*/  NOP ;  /* 0x0000000000007918 */ /* 0x000fc00000000000 */
[----:B------:R-:W-:-:S00]  /*0190*/  NOP ;  /* 0x0000000000007918 */ /* 0x000fc00000000000 */
[----:B------:R-:W-:-:S00]  /*01a0*/  NOP ;  /* 0x0000000000007918 */ /* 0x000fc00000000000 */
[----:B------:R-:W-:-:S00]  /*01b0*/  NOP ;  /* 0x0000000000007918 */ /* 0x000fc00000000000 */
[----:B------:R-:W-:-:S00]  /*01c0*/  NOP ;  /* 0x0000000000007918 */ /* 0x000fc00000000000 */
[----:B------:R-:W-:-:S00]  /*01d0*/  NOP ;  /* 0x0000000000007918 */ /* 0x000fc00000000000 */
[----:B------:R-:W-:-:S00]  /*01e0*/  NOP ;  /* 0x0000000000007918 */ /* 0x000fc00000000000 */
[----:B------:R-:W-:-:S00]  /*01f0*/  NOP ;  /* 0x0000000000007918 */ /* 0x000fc00000000000 */
.L_x_18:


//--------------------- .text._Z12vavrg2UUSSatPiiii --------------------------
	.section	.text._Z12vavrg2UUSSatPiiii,"ax",@progbits
	.align	128
        .global         _Z12vavrg2UUSSatPiiii
        .type           _Z12vavrg2UUSSatPiiii,@function
        .size           _Z12vavrg2UUSSatPiiii,(.L_x_19 - _Z12vavrg2UUSSatPiiii)
        .other          _Z12vavrg2UUSSatPiiii,@"STO_CUDA_ENTRY STV_DEFAULT"
_Z12vavrg2UUSSatPiiii:
.text._Z12vavrg2UUSSatPiiii:
[----:B------:R-:W-:Y:S01]  /*0000*/  LDC R1, c[0x0][0x37c] ;  /* 0x0000df00ff017b82 */ /* 0x000fe20000000800 */
[----:B------:R-:W0:Y:S07]  /*0010*/  LDCU.64 UR8, c[0x0][0x388] ;  /* 0x00007100ff0877ac */ /* 0x000e2e0008000a00 */
[----:B------:R-:W1:Y:S08]  /*0020*/  LDC R7, c[0x0][0x390] ;  /* 0x0000e400ff077b82 */ /* 0x000e700000000800 */
[----:B------:R-:W2:Y:S01]  /*0030*/  LDC.64 R2, c[0x0][0x380] ;  /* 0x0000e000ff027b82 */ /* 0x000ea20000000a00 */
[----:B0-----:R-:W-:-:S04]  /*0040*/  UPRMT UR4, UR8, 0x7654, UR9 ;  /* 0x0000765408047896 */ /* 0x001fc80008000009 */
[----:B------:R-:W-:Y:S02]  /*0050*/  ULOP3.LUT UR5, UR4, 0xffff0000, URZ, 0xc0, !UPT ;  /* 0xffff000004057892 */ /* 0x000fe4000f8ec0ff */
[----:B------:R-:W-:Y:S02]  /*0060*/  UPRMT UR6, UR4, 0x9910, URZ ;  /* 0x0000991004067896 */ /* 0x000fe400080000ff */
[----:B------:R-:W-:Y:S02]  /*0070*/  USHF.R.U32.HI UR5, URZ, 0x10, UR5 ;  /* 0x00000010ff057899 */ /* 0x000fe40008011605 */
[----:B------:R-:W-:Y:S02]  /*0080*/  UPRMT UR4, UR8, 0x7710, URZ ;  /* 0x0000771008047896 */ /* 0x000fe400080000ff */
[----:B------:R-:W-:-:S03]  /*0090*/  UPRMT UR7, UR5, 0x9910, URZ ;  /* 0x0000991005077896 */ /* 0x000fc600080000ff */
[----:B------:R-:W-:Y:S02]  /*00a0*/  UMOV UR5, UR6 ;  /* 0x0000000600057c82 */ /* 0x000fe40008000000 */
[----:B------:R-:W-:Y:S02]  /*00b0*/  UIADD3 UR6, UPT, UPT, UR4, UR5, URZ ;  /* 0x0000000504067290 */ /* 0x000fe4000fffe0ff */
[----:B------:R-:W-:Y:S01]  /*00c0*/  UPRMT UR4, UR8, 0x3210, UR9 ;  /* 0x0000321008047896 */ /* 0x000fe20008000009 */
[----:B------:R-:W-:Y:S01]  /*00d0*/  UMOV UR5, UR7 ;  /* 0x0000000700057c82 */ /* 0x000fe20008000000 */
[----:B------:R-:W-:Y:S02]  /*00e0*/  UISETP.GE.AND UP0, UPT, UR6, URZ, UPT ;  /* 0x000000ff0600728c */ /* 0x000fe4000bf06270 */
[----:B------:R-:W-:-:S04]  /*00f0*/  ULEA.HI UR4, UR4, UR5, URZ, 0x10 ;  /* 0x0000000504047291 */ /* 0x000fc8000f8f80ff */
[----:B------:R-:W-:-:S05]  /*0100*/  UISETP.GE.AND UP1, UPT, UR4, URZ, UPT ;  /* 0x000000ff0400728c */ /* 0x000fca000bf26270 */
[----:B------:R-:W-:-:S04]  /*0110*/  @UP0 UIADD3 UR6, UPT, UPT, UR6, 0x1, URZ ;  /* 0x0000000106060890 */ /* 0x000fc8000fffe0ff */
[----:B------:R-:W-:Y:S02]  /*0120*/  USHF.R.S32.HI UR6, URZ, 0x1, UR6 ;  /* 0x00000001ff067899 */ /* 0x000fe40008011406 */
[----:B------:R-:W-:-:S04]  /*0130*/  @UP1 UIADD3 UR4, UPT, UPT, UR4, 0x1, URZ ;  /* 0x0000000104041890 */ /* 0x000fc8000fffe0ff */
[----:B------:R-:W-:Y:S01]  /*0140*/  USHF.R.S32.HI UR4, URZ, 0x1, UR4 ;  /* 0x00000001ff047899 */ /* 0x000fe20008011404 */
[----:B------:R-:W-:-:S04]  /*0150*/  I2I.U16.S32.SAT R0, UR6 ;  /* 0x0000000600007c38 */ /* 0x000fc80008002000 */
[----:B------:R-:W2:Y:S01]  /*0160*/  LDCU.64 UR6, c[0x0][0x358] ;  /* 0x00006b00ff0677ac */ /* 0x000ea20008000a00 */
[----:B------:R-:W-:Y:S02]  /*0170*/  LOP3.LUT R4, R0, 0xffff, RZ, 0xc0, !PT ;  /* 0x0000ffff00047812 */ /* 0x000fe400078ec0ff */
[----:B------:R-:W-:Y:S02]  /*0180*/  I2I.U16.S32.SAT R0, UR4 ;  /* 0x0000000400007c38 */ /* 0x000fe40008002000 */
[----:B------:R-:W-:Y:S02]  /*0190*/  PRMT R5, R4, 0x7610, RZ ;  /* 0x0000761004057816 */ /* 0x000fe400000000ff */
[----:B------:R-:W-:-:S04]  /*01a0*/  LOP3.LUT R0, R0, 0xffff, RZ, 0xc0, !PT ;  /* 0x0000ffff00007812 */ /* 0x000fc800078ec0ff */
[----:B------:R-:W-:-:S04]  /*01b0*/  PRMT R0, R5, 0x5410, R0 ;  /* 0x0000541005007816 */ /* 0x000fc80000000000 */
[----:B-1----:R-:W-:-:S05]  /*01c0*/  PRMT R5, R0, 0x3210, R7 ;  /* 0x0000321000057816 */ /* 0x002fca0000000007 */
[----:B--2---:R-:W-:Y:S01]  /*01d0*/  STG.E desc[UR6][R2.64], R5 ;  /* 0x0000000502007986 */ /* 0x004fe2000c101906 */
[----:B------:R-:W-:Y:S05]  /*01e0*/  EXIT ;  /* 0x000000000000794d */ /* 0x000fea0003800000 */
.L_x_1:
        /* <DEDUP_REMOVED lines=9> */
.L_x_19:


//--------------------- .text._Z9vavrg2UUSPiiii   --------------------------
	.section	.text._Z9vavrg2UUSPiiii,"ax",@progbits
	.align	128
        .global         _Z9vavrg2UUSPiiii
        .type           _Z9vavrg2UUSPiiii,@function
        .size           _Z9vavrg2UUSPiiii,(.L_x_20 - _Z9vavrg2UUSPiiii)
        .other          _Z9vavrg2UUSPiiii,@"STO_CUDA_ENTRY STV_DEFAULT"
_Z9vavrg2UUSPiiii:
.text._Z9vavrg2UUSPiiii:
        /* <DEDUP_REMOVED lines=18> */
[----:B------:R-:W-:Y:S01]  /*0120*/  SHF.R.S32.HI R4, RZ, 0x1, R4 ;  /* 0x00000001ff047819 */ /* 0x000fe20000011404 */
[----:B------:R-:W-:-:S03]  /*0130*/  @P1 VIADD R0, R0, 0x1 ;  /* 0x0000000100001836 */ /* 0x000fc60000000000 */
[----:B------:R-:W-:Y:S02]  /*0140*/  PRMT R5, R4, 0x7610, RZ ;  /* 0x0000761004057816 */ /* 0x000fe400000000ff */
[----:B------:R-:W-:-:S04]  /*0150*/  SHF.R.S32.HI R0, RZ, 0x1, R0 ;  /* 0x00000001ff007819 */ /* 0x000fc80000011400 */
[----:B------:R-:W-:-:S04]  /*0160*/  PRMT R0, R5, 0x5410, R0 ;  /* 0x0000541005007816 */ /* 0x000fc80000000000 */
[----:B--2---:R-:W-:-:S05]  /*0170*/  PRMT R5, R0, 0x3210, R7 ;  /* 0x0000321000057816 */ /* 0x004fca0000000007 */
[----:B-1----:R-:W-:Y:S01]  /*0180*/  STG.E desc[UR4][R2.64], R5 ;  /* 0x0000000502007986 */ /* 0x002fe2000c101904 */
[----:B------:R-:W-:Y:S05]  /*0190*/  EXIT ;  /* 0x000000000000794d */ /* 0x000fea0003800000 */
.L_x_2:
        /* <DEDUP_REMOVED lines=14> */
.L_x_20:


//--------------------- .text._Z11vmax2UUSAddPiiii --------------------------
	.section	.text._Z11vmax2UUSAddPiiii,"ax",@progbits
	.align	128
        .global         _Z11vmax2UUSAddPiiii
        .type           _Z11vmax2UUSAddPiiii,@function
        .size           _Z11vmax2UUSAddPiiii,(.L_x_21 - _Z11vmax2UUSAddPiiii)
        .other          _Z11vmax2UUSAddPiiii,@"STO_CUDA_ENTRY STV_DEFAULT"
_Z11vmax2UUSAddPiiii:
.text._Z11vmax2UUSAddPiiii:
[----:B------:R-:W-:Y:S08]  /*0000*/  LDC R1, c[0x0][0x37c] ;  /* 0x0000df00ff017b82 */ /* 0x000ff00000000800 */
[----:B------:R-:W0:Y:S01]  /*0010*/  LDC.64 R6, c[0x0][0x388] ;  /* 0x0000e200ff067b82 */ /* 0x000e220000000a00 */
[----:B------:R-:W1:Y:S07]  /*0020*/  LDCU.64 UR4, c[0x0][0x358] ;  /* 0x00006b00ff0477ac */ /* 0x000e6e0008000a00 */
[----:B------:R-:W2:Y:S08]  /*0030*/  LDC R8, c[0x0][0x390] ;  /* 0x0000e400ff087b82 */ /* 0x000eb00000000800 */
[----:B------:R-:W1:Y:S01]  /*0040*/  LDC.64 R2, c[0x0][0x380] ;  /* 0x0000e000ff027b82 */ /* 0x000e620000000a00 */
[----:B0-----:R-:W-:-:S04]  /*0050*/  PRMT R4, R6, 0x7654, R7 ;  /* 0x0000765406047816 */ /* 0x001fc80000000007 */
[----:B------:R-:W-:-:S04]  /*0060*/  LOP3.LUT R0, R4, 0xffff0000, RZ, 0xc0, !PT ;  /* 0xffff000004007812 */ /* 0x000fc800078ec0ff */
[----:B------:R-:W-:Y:S02]  /*0070*/  SHF.R.U32.HI R5, RZ, 0x10, R0 ;  /* 0x00000010ff057819 */ /* 0x000fe40000011600 */
[----:B------:R-:W-:Y:S02]  /*0080*/  PRMT R0, R6, 0x3210, R7 ;  /* 0x0000321006007816 */ /* 0x000fe40000000007 */
[----:B------:R-:W-:Y:S02]  /*0090*/  PRMT R7, R4, 0x9910, RZ ;  /* 0x0000991004077816 */ /* 0x000fe400000000ff */
[----:B------:R-:W-:Y:S02]  /*00a0*/  PRMT R9, R5, 0x9910, RZ ;  /* 0x0000991005097816 */ /* 0x000fe400000000ff */
[----:B------:R-:W-:Y:S01]  /*00b0*/  PRMT R4, R6, 0x7710, RZ ;  /* 0x0000771006047816 */ /* 0x000fe200000000ff */
[----:B------:R-:W-:Y:S01]  /*00c0*/  IMAD.MOV.U32 R5, RZ, RZ, R7 ;  /* 0x000000ffff057224 */ /* 0x000fe200078e0007 */
[----:B------:R-:W-:Y:S01]  /*00d0*/  SHF.R.U32.HI R0, RZ, 0x10, R0 ;  /* 0x00000010ff007819 */ /* 0x000fe20000011600 */
[----:B------:R-:W-:-:S03]  /*00e0*/  IMAD.MOV.U32 R7, RZ, RZ, R9 ;  /* 0x000000ffff077224 */ /* 0x000fc600078e0009 */
[----:B------:R-:W-:Y:S02]  /*00f0*/  VIMNMX R4, PT, PT, R4, R5, !PT ;  /* 0x0000000504047248 */ /* 0x000fe40007fe0100 */
[----:B------:R-:W-:-:S04]  /*0100*/  VIMNMX R7, PT, PT, R0, R7, !PT ;  /* 0x0000000700077248 */ /* 0x000fc80007fe0100 */
[----:B--2---:R-:W-:-:S05]  /*0110*/  IADD3 R7, PT, PT, R7, R8, R4 ;  /* 0x0000000807077210 */ /* 0x004fca0007ffe004 */
[----:B-1----:R-:W-:Y:S01]  /*0120*/  STG.E desc[UR4][R2.64], R7 ;  /* 0x0000000702007986 */ /* 0x002fe2000c101904 */
[----:B------:R-:W-:Y:S05]  /*0130*/  EXIT ;  /* 0x000000000000794d */ /* 0x000fea0003800000 */
.L_x_3:
        /* <DEDUP_REMOVED lines=12> */
.L_x_21:


//--------------------- .text._Z11vmax2UUSSatPiiii --------------------------
	.section	.text._Z11vmax2UUSSatPiiii,"ax",@progbits
	.align	128
        .global         _Z11vmax2UUSSatPiiii
        .type           _Z11vmax2UUSSatPiiii,@function
        .size           _Z11vmax2UUSSatPiiii,(.L_x_22 - _Z11vmax2UUSSatPiiii)
        .other          _Z11vmax2UUSSatPiiii,@"STO_CUDA_ENTRY STV_DEFAULT"
_Z11vmax2UUSSatPiiii:
.text._Z11vmax2UUSSatPiiii:
        /* <DEDUP_REMOVED lines=9> */
[----:B------:R-:W-:Y:S02]  /*0090*/  UPRMT UR9, UR4, 0x9910, URZ ;  /* 0x0000991004097896 */ /* 0x000fe400080000ff */
[----:B------:R-:W-:-:S03]  /*00a0*/  UPRMT UR4, UR6, 0x3210, UR7 ;  /* 0x0000321006047896 */ /* 0x000fc60008000007 */
[----:B------:R-:W-:Y:S01]  /*00b0*/  UMOV UR6, UR8 ;  /* 0x0000000800067c82 */ /* 0x000fe20008000000 */
[----:B------:R-:W-:Y:S02]  /*00c0*/  USHF.R.U32.HI UR4, URZ, 0x10, UR4 ;  /* 0x00000010ff047899 */ /* 0x000fe40008011604 */
[----:B------:R-:W-:Y:S01]  /*00d0*/  UISETP.LT.AND UP0, UPT, UR5, UR6, UPT ;  /* 0x000000060500728c */ /* 0x000fe2000bf01270 */
[----:B------:R-:W-:-:S03]  /*00e0*/  UMOV UR7, UR9 ;  /* 0x0000000900077c82 */ /* 0x000fc60008000000 */
[----:B------:R-:W-:Y:S02]  /*00f0*/  USEL UR5, UR5, UR6, !UP0 ;  /* 0x0000000605057287 */ /* 0x000fe4000c000000 */
[----:B------:R-:W-:-:S04]  /*0100*/  UISETP.LT.AND UP0, UPT, UR4, UR7, UPT ;  /* 0x000000070400728c */ /* 0x000fc8000bf01270 */
[----:B------:R-:W-:Y:S01]  /*0110*/  USEL UR4, UR4, UR7, !UP0 ;  /* 0x0000000704047287 */ /* 0x000fe2000c000000 */
[----:B------:R-:W-:Y:S01]  /*0120*/  I2I.U16.S32.SAT R0, UR5 ;  /* 0x0000000500007c38 */ /* 0x000fe20008002000 */
[----:B------:R-:W2:Y:S03]  /*0130*/  LDCU.64 UR6, c[0x0][0x358] ;  /* 0x00006b00ff0677ac */ /* 0x000ea60008000a00 */
        /* <DEDUP_REMOVED lines=8> */
.L_x_4:
        /* <DEDUP_REMOVED lines=12> */
.L_x_22:


//--------------------- .text._Z8vmax2UUSPiiii    --------------------------
	.section	.text._Z8vmax2UUSPiiii,"ax",@progbits
	.align	128
        .global         _Z8vmax2UUSPiiii
        .type           _Z8vmax2UUSPiiii,@function
        .size           _Z8vmax2UUSPiiii,(.L_x_23 - _Z8vmax2UUSPiiii)
        .other          _Z8vmax2UUSPiiii,@"STO_CUDA_ENTRY STV_DEFAULT"
_Z8vmax2UUSPiiii:
.text._Z8vmax2UUSPiiii:
[----:B------:R-:W-:Y:S08]  /*0000*/  LDC R1, c[0x0][0x37c] ;  /* 0x0000df00ff017b82 */ /* 0x000ff00000000800 */
[----:B------:R-:W0:Y:S01]  /*0010*/  LDC.64 R6, c[0x0][0x388] ;  /* 0x0000e200ff067b82 */ /* 0x000e220000000a00 */
[----:B------:R-:W1:Y:S07]  /*0020*/  LDCU.64 UR4, c[0x0][0x358] ;  /* 0x00006b00ff0477ac */ /* 0x000e6e0008000a00 */
[----:B------:R-:W2:Y:S08]  /*0030*/  LDC R9, c[0x0][0x390] ;  /* 0x0000e400ff097b82 */ /* 0x000eb00000000800 */
[----:B------:R-:W1:Y:S01]  /*0040*/  LDC.64 R2, c[0x0][0x380] ;  /* 0x0000e000ff027b82 */ /* 0x000e620000000a00 */
[----:B0-----:R-:W-:-:S04]  /*0050*/  PRMT R0, R6, 0x7654, R7 ;  /* 0x0000765406007816 */ /* 0x001fc80000000007 */
[C---:B------:R-:W-:Y:S02]  /*0060*/  LOP3.LUT R4, R0.reuse, 0xffff0000, RZ, 0xc0, !PT ;  /* 0xffff000000047812 */ /* 0x040fe400078ec0ff */
[----:B------:R-:W-:Y:S02]  /*0070*/  PRMT R8, R0, 0x9910, RZ ;  /* 0x0000991000087816 */ /* 0x000fe400000000ff */
[----:B------:R-:W-:Y:S02]  /*0080*/  SHF.R.U32.HI R5, RZ, 0x10, R4 ;  /* 0x00000010ff057819 */ /* 0x000fe40000011604 */
[C---:B------:R-:W-:Y:S02]  /*0090*/  PRMT R0, R6.reuse, 0x3210, R7 ;  /* 0x0000321006007816 */ /* 0x040fe40000000007 */
[----:B------:R-:W-:Y:S01]  /*00a0*/  PRMT R7, R5, 0x9910, RZ ;  /* 0x0000991005077816 */ /* 0x000fe200000000ff */
[----:B------:R-:W-:Y:S01]  /*00b0*/  IMAD.MOV.U32 R5, RZ, RZ, R8 ;  /* 0x000000ffff057224 */ /* 0x000fe200078e0008 */
[----:B------:R-:W-:-:S02]  /*00c0*/  PRMT R4, R6, 0x7710, RZ ;  /* 0x0000771006047816 */ /* 0x000fc400000000ff */
[----:B------:R-:W-:Y:S02]  /*00d0*/  SHF.R.U32.HI R0, RZ, 0x10, R0 ;  /* 0x00000010ff007819 */ /* 0x000fe40000011600 */
[----:B------:R-:W-:Y:S02]  /*00e0*/  VIMNMX R4, PT, PT, R4, R5, !PT ;  /* 0x0000000504047248 */ /* 0x000fe40007fe0100 */
[----:B------:R-:W-:Y:S02]  /*00f0*/  VIMNMX R0, PT, PT, R0, R7, !PT ;  /* 0x0000000700007248 */ /* 0x000fe40007fe0100 */
[----:B------:R-:W-:-:S04]  /*0100*/  PRMT R5, R4, 0x7610, RZ ;  /* 0x0000761004057816 */ /* 0x000fc800000000ff */
[----:B------:R-:W-:-:S04]  /*0110*/  PRMT R0, R5, 0x5410, R0 ;  /* 0x0000541005007816 */ /* 0x000fc80000000000 */
[----:B--2---:R-:W-:-:S05]  /*0120*/  PRMT R5, R0, 0x3210, R9 ;  /* 0x0000321000057816 */ /* 0x004fca0000000009 */
[----:B-1----:R-:W-:Y:S01]  /*0130*/  STG.E desc[UR4][R2.64], R5 ;  /* 0x0000000502007986 */ /* 0x002fe2000c101904 */
[----:B------:R-:W-:Y:S05]  /*0140*/  EXIT ;  /* 0x000000000000794d */ /* 0x000fea0003800000 */
.L_x_5:
        /* <DEDUP_REMOVED lines=11> */
.L_x_23:


//--------------------- .text._Z11vmin2USSAddPiiii --------------------------
	.section	.text._Z11vmin2USSAddPiiii,"ax",@progbits
	.align	128
        .global         _Z11vmin2USSAddPiiii
        .type           _Z11vmin2USSAddPiiii,@function
        .size           _Z11vmin2USSAddPiiii,(.L_x_24 - _Z11vmin2USSAddPiiii)
        .other          _Z11vmin2USSAddPiiii,@"STO_CUDA_ENTRY STV_DEFAULT"
_Z11vmin2USSAddPiiii:
.text._Z11vmin2USSAddPiiii:
[----:B------:R-:W-:Y:S08]  /*0000*/  LDC R1, c[0x0][0x37c] ;  /* 0x0000df00ff017b82 */ /* 0x000ff00000000800 */
[----:B------:R-:W0:Y:S01]  /*0010*/  LDC.64 R4, c[0x0][0x388] ;  /* 0x0000e200ff047b82 */ /* 0x000e220000000a00 */
[----:B------:R-:W1:Y:S07]  /*0020*/  LDCU.64 UR4, c[0x0][0x358] ;  /* 0x00006b00ff0477ac */ /* 0x000e6e0008000a00 */
[----:B------:R-:W2:Y:S08]  /*0030*/  LDC R8, c[0x0][0x390] ;  /* 0x0000e400ff087b82 */ /* 0x000eb00000000800 */
[----:B------:R-:W1:Y:S01]  /*0040*/  LDC.64 R2, c[0x0][0x380] ;  /* 0x0000e000ff027b82 */ /* 0x000e620000000a00 */
[----:B0-----:R-:W-:-:S02]  /*0050*/  PRMT R0, R4, 0x3210, R5 ;  /* 0x0000321004007816 */ /* 0x001fc40000000005 */
[----:B------:R-:W-:Y:S02]  /*0060*/  PRMT R4, R4, 0x7654, R5 ;  /* 0x0000765404047816 */ /* 0x000fe40000000005 */
[----:B------:R-:W-:Y:S02]  /*0070*/  LOP3.LUT R5, R0, 0xffff0000, RZ, 0xc0, !PT ;  /* 0xffff000000057812 */ /* 0x000fe400078ec0ff */
[C---:B------:R-:W-:Y:S02]  /*0080*/  LOP3.LUT R6, R4.reuse, 0xffff0000, RZ, 0xc0, !PT ;  /* 0xffff000004067812 */ /* 0x040fe400078ec0ff */
[----:B------:R-:W-:Y:S02]  /*0090*/  SHF.R.U32.HI R5, RZ, 0x10, R5 ;  /* 0x00000010ff057819 */ /* 0x000fe40000011605 */
[----:B------:R-:W-:Y:S02]  /*00a0*/  SHF.R.U32.HI R6, RZ, 0x10, R6 ;  /* 0x00000010ff067819 */ /* 0x000fe40000011606 */
[----:B------:R-:W-:-:S02]  /*00b0*/  PRMT R7, R4, 0x9910, RZ ;  /* 0x0000991004077816 */ /* 0x000fc400000000ff */
[----:B------:R-:W-:Y:S02]  /*00c0*/  PRMT R6, R6, 0x9910, RZ ;  /* 0x0000991006067816 */ /* 0x000fe400000000ff */
[----:B------:R-:W-:Y:S01]  /*00d0*/  PRMT R4, R5, 0x9910, RZ ;  /* 0x0000991005047816 */ /* 0x000fe200000000ff */
[----:B------:R-:W-:Y:S01]  /*00e0*/  IMAD.MOV.U32 R5, RZ, RZ, R7 ;  /* 0x000000ffff057224 */ /* 0x000fe200078e0007 */
[----:B------:R-:W-:Y:S01]  /*00f0*/  PRMT R0, R0, 0x9910, RZ ;  /* 0x0000991000007816 */ /* 0x000fe200000000ff */
[----:B------:R-:W-:-:S03]  /*0100*/  IMAD.MOV.U32 R7, RZ, RZ, R6 ;  /* 0x000000ffff077224 */ /* 0x000fc600078e0006 */
[----:B------:R-:W-:Y:S02]  /*0110*/  VIMNMX R0, PT, PT, R0, R5, PT ;  /* 0x0000000500007248 */ /* 0x000fe40003fe0100 */
[----:B------:R-:W-:-:S04]  /*0120*/  VIMNMX R7, PT, PT, R4, R7, PT ;  /* 0x0000000704077248 */ /* 0x000fc80003fe0100 */
[----:B--2---:R-:W-:-:S05]  /*0130*/  IADD3 R7, PT, PT, R7, R8, R0 ;  /* 0x0000000807077210 */ /* 0x004fca0007ffe000 */
[----:B-1----:R-:W-:Y:S01]  /*0140*/  STG.E desc[UR4][R2.64], R7 ;  /* 0x0000000702007986 */ /* 0x002fe2000c101904 */
[----:B------:R-:W-:Y:S05]  /*0150*/  EXIT ;  /* 0x000000000000794d */ /* 0x000fea0003800000 */
.L_x_6:
        /* <DEDUP_REMOVED lines=10> */
.L_x_24:


//--------------------- .text._Z11vmin2USSSatPiiii --------------------------
	.section	.text._Z11vmin2USSSatPiiii,"ax",@progbits
	.align	128
        .global         _Z11vmin2USSSatPiiii
        .type           _Z11vmin2USSSatPiiii,@function
        .size           _Z11vmin2USSSatPiiii,(.L_x_25 - _Z11vmin2USSSatPiiii)
        .other          _Z11vmin2USSSatPiiii,@"STO_CUDA_ENTRY STV_DEFAULT"
_Z11vmin2USSSatPiiii:
.text._Z11vmin2USSSatPiiii:
[----:B------:R-:W-:Y:S01]  /*0000*/  LDC R1, c[0x0][0x37c] ;  /* 0x0000df00ff017b82 */ /* 0x000fe20000000800 */
[----:B------:R-:W0:Y:S07]  /*0010*/  LDCU.64 UR6, c[0x0][0x388] ;  /* 0x00007100ff0677ac */ /* 0x000e2e0008000a00 */
[----:B------:R-:W1:Y:S08]  /*0020*/  LDC R7, c[0x0][0x390] ;  /* 0x0000e400ff077b82 */ /* 0x000e700000000800 */
[----:B------:R-:W2:Y:S01]  /*0030*/  LDC.64 R2, c[0x0][0x380] ;  /* 0x0000e000ff027b82 */ /* 0x000ea20000000a00 */
[----:B0-----:R-:W-:-:S02]  /*0040*/  UPRMT UR4, UR6, 0x3210, UR7 ;  /* 0x0000321006047896 */ /* 0x001fc40008000007 */
[----:B------:R-:W-:Y:S02]  /*0050*/  UPRMT UR5, UR6, 0x7654, UR7 ;  /* 0x0000765406057896 */ /* 0x000fe40008000007 */
[----:B------:R-:W-:Y:S02]  /*0060*/  UPRMT UR7, UR4, 0x9910, URZ ;  /* 0x0000991004077896 */ /* 0x000fe400080000ff */
[----:B------:R-:W-:Y:S02]  /*0070*/  ULOP3.LUT UR4, UR4, 0xffff0000, URZ, 0xc0, !UPT ;  /* 0xffff000004047892 */ /* 0x000fe4000f8ec0ff */
[----:B------:R-:W-:Y:S02]  /*0080*/  ULOP3.LUT UR6, UR5, 0xffff0000, URZ, 0xc0, !UPT ;  /* 0xffff000005067892 */ /* 0x000fe4000f8ec0ff */
[----:B------:R-:W-:Y:S02]  /*0090*/  UPRMT UR8, UR5, 0x9910, URZ ;  /* 0x0000991005087896 */ /* 0x000fe400080000ff */
[----:B------:R-:W-:-:S02]  /*00a0*/  USHF.R.U32.HI UR4, URZ, 0x10, UR4 ;  /* 0x00000010ff047899 */ /* 0x000fc40008011604 */
[----:B------:R-:W-:Y:S02]  /*00b0*/  USHF.R.U32.HI UR6, URZ, 0x10, UR6 ;  /* 0x00000010ff067899 */ /* 0x000fe40008011606 */
[----:B------:R-:W-:Y:S02]  /*00c0*/  UPRMT UR5, UR4, 0x9910, URZ ;  /* 0x0000991004057896 */ /* 0x000fe400080000ff */
[----:B------:R-:W-:Y:S01]  /*00d0*/  UPRMT UR9, UR6, 0x9910, URZ ;  /* 0x0000991006097896 */ /* 0x000fe200080000ff */
[----:B------:R-:W-:Y:S02]  /*00e0*/  UMOV UR4, UR7 ;  /* 0x0000000700047c82 */ /* 0x000fe40008000000 */
[----:B------:R-:W-:Y:S02]  /*00f0*/  UMOV UR6, UR8 ;  /* 0x0000000800067c82 */ /* 0x000fe40008000000 */
[----:B------:R-:W-:Y:S02]  /*0100*/  UISETP.LT.AND UP0, UPT, UR4, UR6, UPT ;  /* 0x000000060400728c */ /* 0x000fe4000bf01270 */
[----:B------:R-:W-:-:S02]  /*0110*/  UMOV UR7, UR9 ;  /* 0x0000000900077c82 */ /* 0x000fc40008000000 */
[----:B------:R-:W-:Y:S02]  /*0120*/  USEL UR4, UR4, UR6, UP0 ;  /* 0x0000000604047287 */ /* 0x000fe40008000000 */
[----:B------:R-:W-:-:S04]  /*0130*/  UISETP.LT.AND UP0, UPT, UR5, UR7, UPT ;  /* 0x000000070500728c */ /* 0x000fc8000bf01270 */
[----:B------:R-:W-:Y:S01]  /*0140*/  USEL UR5, UR5, UR7, UP0 ;  /* 0x0000000705057287 */ /* 0x000fe20008000000 */
        /* <DEDUP_REMOVED lines=10> */
.L_x_7:
        /* <DEDUP_REMOVED lines=9> */
.L_x_25:


//--------------------- .text._Z8vmin2USSPiiii    --------------------------
	.section	.text._Z8vmin2USSPiiii,"ax",@progbits
	.align	128
        .global         _Z8vmin2USSPiiii
        .type           _Z8vmin2USSPiiii,@function
        .size           _Z8vmin2USSPiiii,(.L_x_26 - _Z8vmin2USSPiiii)
        .other          _Z8vmin2USSPiiii,@"STO_CUDA_ENTRY STV_DEFAULT"
_Z8vmin2USSPiiii:
.text._Z8vmin2USSPiiii:
        /* <DEDUP_REMOVED lines=15> */
[----:B------:R-:W-:-:S03]  /*00f0*/  PRMT R0, R0, 0x9910, RZ ;  /* 0x0000991000007816 */ /* 0x000fc600000000ff */
[----:B------:R-:W-:Y:S01]  /*0100*/  IMAD.MOV.U32 R7, RZ, RZ, R6 ;  /* 0x000000ffff077224 */ /* 0x000fe200078e0006 */
[----:B------:R-:W-:-:S04]  /*0110*/  VIMNMX R0, PT, PT, R0, R5, PT ;  /* 0x0000000500007248 */ /* 0x000fc80003fe0100 */
[----:B------:R-:W-:Y:S02]  /*0120*/  VIMNMX R4, PT, PT, R4, R7, PT ;  /* 0x0000000704047248 */ /* 0x000fe40003fe0100 */
[----:B------:R-:W-:-:S04]  /*0130*/  PRMT R5, R0, 0x7610, RZ ;  /* 0x0000761000057816 */ /* 0x000fc800000000ff */
[----:B------:R-:W-:-:S04]  /*0140*/  PRMT R4, R5, 0x5410, R4 ;  /* 0x0000541005047816 */ /* 0x000fc80000000004 */
[----:B--2---:R-:W-:-:S05]  /*0150*/  PRMT R5, R4, 0x3210, R9 ;  /* 0x0000321004057816 */ /* 0x004fca0000000009 */
[----:B-1----:R-:W-:Y:S01]  /*0160*/  STG.E desc[UR4][R2.64], R5 ;  /* 0x0000000502007986 */ /* 0x002fe2000c101904 */
[----:B------:R-:W-:Y:S05]  /*0170*/  EXIT ;  /* 0x000000000000794d */ /* 0x000fea0003800000 */
.L_x_8:
        /* <DEDUP_REMOVED lines=16> */
.L_x_26:


//--------------------- .text._Z15vabsdiff2SSUAddPiiii --------------------------
	.section	.text._Z15vabsdiff2SSUAddPiiii,"ax",@progbits
	.align	128
        .global         _Z15vabsdiff2SSUAddPiiii
        .type           _Z15vabsdiff2SSUAddPiiii,@function
        .size           _Z15vabsdiff2SSUAddPiiii,(.L_x_27 - _Z15vabsdiff2SSUAddPiiii)
        .other          _Z15vabsdiff2SSUAddPiiii,@"STO_CUDA_ENTRY STV_DEFAULT"
_Z15vabsdiff2SSUAddPiiii:
.text._Z15vabsdiff2SSUAddPiiii:
[----:B------:R-:W-:Y:S08]  /*0000*/  LDC R1, c[0x0][0x37c] ;  /* 0x0000df00ff017b82 */ /* 0x000ff00000000800 */
[----:B------:R-:W0:Y:S01]  /*0010*/  LDC.64 R4, c[0x0][0x388] ;  /* 0x0000e200ff047b82 */ /* 0x000e220000000a00 */
[----:B------:R-:W1:Y:S01]  /*0020*/  LDCU UR6, c[0x0][0x390] ;  /* 0x00007200ff0677ac */ /* 0x000e620008000800 */
[----:B------:R-:W2:Y:S01]  /*0030*/  LDCU.64 UR4, c[0x0][0x358] ;  /* 0x00006b00ff0477ac */ /* 0x000ea20008000a00 */
[----:B0-----:R-:W-:-:S02]  /*0040*/  PRMT R0, R4, 0x3210, R5 ;  /* 0x0000321004007816 */ /* 0x001fc40000000005 */
[--C-:B------:R-:W-:Y:S02]  /*0050*/  PRMT R4, R4, 0x7654, R5.reuse ;  /* 0x0000765404047816 */ /* 0x100fe40000000005 */
[C---:B------:R-:W-:Y:S02]  /*0060*/  LOP3.LUT R2, R0.reuse, 0xffff0000, RZ, 0xc0, !PT ;  /* 0xffff000000027812 */ /* 0x040fe400078ec0ff */
[----:B------:R-:W-:Y:S02]  /*0070*/  PRMT R5, RZ, 0x54, R5 ;  /* 0x00000054ff057816 */ /* 0x000fe40000000005 */
[----:B------:R-:W-:Y:S02]  /*0080*/  SHF.R.U32.HI R2, RZ, 0x10, R2 ;  /* 0x00000010ff027819 */ /* 0x000fe40000011602 */
[----:B------:R-:W-:Y:S02]  /*0090*/  PRMT R0, R0, 0x9910, RZ ;  /* 0x0000991000007816 */ /* 0x000fe400000000ff */
[----:B------:R-:W-:-:S02]  /*00a0*/  PRMT R6, R2, 0x9910, RZ ;  /* 0x0000991002067816 */ /* 0x000fc400000000ff */
[----:B------:R-:W2:Y:S01]  /*00b0*/  LDC.64 R2, c[0x0][0x380] ;  /* 0x0000e000ff027b82 */ /* 0x000ea20000000a00 */
[----:B------:R-:W-:Y:S01]  /*00c0*/  SHF.R.U32.HI R7, RZ, 0x10, R4 ;  /* 0x00000010ff077819 */ /* 0x000fe20000011604 */
[----:B------:R-:W-:Y:S02]  /*00d0*/  IMAD.IADD R0, R0, 0x1, -R5 ;  /* 0x0000000100007824 */ /* 0x000fe400078e0a05 */
[----:B------:R-:W-:-:S03]  /*00e0*/  IMAD.MOV.U32 R4, RZ, RZ, R6 ;  /* 0x000000ffff047224 */ /* 0x000fc600078e0006 */
[----:B------:R-:W-:Y:S01]  /*00f0*/  IABS R0, R0 ;  /* 0x0000000000007213 */ /* 0x000fe20000000000 */
[----:B------:R-:W-:-:S05]  /*0100*/  IMAD.IADD R4, R4, 0x1, -R7 ;  /* 0x0000000104047824 */ /* 0x000fca00078e0a07 */
[----:B------:R-:W-:-:S04]  /*0110*/  IABS R5, R4 ;  /* 0x0000000400057213 */ /* 0x000fc80000000000 */
[----:B-1----:R-:W-:-:S05]  /*0120*/  IADD3 R5, PT, PT, R5, UR6, R0 ;  /* 0x0000000605057c10 */ /* 0x002fca000fffe000 */
[----:B--2---:R-:W-:Y:S01]  /*0130*/  STG.E desc[UR4][R2.64], R5 ;  /* 0x0000000502007986 */ /* 0x004fe2000c101904 */
[----:B------:R-:W-:Y:S05]  /*0140*/  EXIT ;  /* 0x000000000000794d */ /* 0x000fea0003800000 */
.L_x_9:
        /* <DEDUP_REMOVED lines=11> */
.L_x_27:


//--------------------- .text._Z15vabsdiff2SSUSatPiiii --------------------------
	.section	.text._Z15vabsdiff2SSUSatPiiii,"ax",@progbits
	.align	128
        .global         _Z15vabsdiff2SSUSatPiiii
        .type           _Z15vabsdiff2SSUSatPiiii,@function
        .size           _Z15vabsdiff2SSUSatPiiii,(.L_x_28 - _Z15vabsdiff2SSUSatPiiii)
        .other          _Z15vabsdiff2SSUSatPiiii,@"STO_CUDA_ENTRY STV_DEFAULT"
_Z15vabsdiff2SSUSatPiiii:
.text._Z15vabsdiff2SSUSatPiiii:
        /* <DEDUP_REMOVED lines=8> */
[--C-:B------:R-:W-:Y:S01]  /*0080*/  PRMT R0, R4, 0x7654, R5.reuse ;  /* 0x0000765404007816 */ /* 0x100fe20000000005 */
[----:B------:R-:W-:Y:S01]  /*0090*/  IMAD.MOV.U32 R2, RZ, RZ, R6 ;  /* 0x000000ffff027224 */ /* 0x000fe200078e0006 */
[----:B------:R-:W-:Y:S02]  /*00a0*/  PRMT R5, RZ, 0x54, R5 ;  /* 0x00000054ff057816 */ /* 0x000fe40000000005 */
[----:B------:R-:W-:-:S02]  /*00b0*/  PRMT R4, R3, 0x9910, RZ ;  /* 0x0000991003047816 */ /* 0x000fc400000000ff */
[----:B------:R-:W-:Y:S01]  /*00c0*/  SHF.R.U32.HI R3, RZ, 0x10, R0 ;  /* 0x00000010ff037819 */ /* 0x000fe20000011600 */
[----:B------:R-:W-:Y:S02]  /*00d0*/  IMAD.IADD R2, R2, 0x1, -R5 ;  /* 0x0000000102027824 */ /* 0x000fe400078e0a05 */
[----:B------:R-:W-:-:S03]  /*00e0*/  IMAD.MOV.U32 R0, RZ, RZ, R4 ;  /* 0x000000ffff007224 */ /* 0x000fc600078e0004 */
[----:B------:R-:W-:Y:S01]  /*00f0*/  IABS R2, R2 ;  /* 0x0000000200027213 */ /* 0x000fe20000000000 */
[----:B------:R-:W-:-:S03]  /*0100*/  IMAD.IADD R0, R0, 0x1, -R3 ;  /* 0x0000000100007824 */ /* 0x000fc600078e0a03 */
[C---:B------:R-:W-:Y:S02]  /*0110*/  ISETP.GT.U32.AND P0, PT, R2.reuse, 0x7fff, PT ;  /* 0x00007fff0200780c */ /* 0x040fe40003f04070 */
[----:B------:R-:W-:Y:S02]  /*0120*/  IABS R4, R0 ;  /* 0x0000000000047213 */ /* 0x000fe40000000000 */
[----:B------:R-:W-:Y:S02]  /*0130*/  SEL R0, R2, 0x7fff, !P0 ;  /* 0x00007fff02007807 */ /* 0x000fe40004000000 */
[----:B------:R-:W1:Y:S01]  /*0140*/  LDC.64 R2, c[0x0][0x380] ;  /* 0x0000e000ff027b82 */ /* 0x000e620000000a00 */
[----:B------:R-:W-:Y:S02]  /*0150*/  ISETP.GT.U32.AND P0, PT, R4, 0x7fff, PT ;  /* 0x00007fff0400780c */ /* 0x000fe40003f04070 */
[----:B------:R-:W-:Y:S02]  /*0160*/  PRMT R5, R0, 0x9910, RZ ;  /* 0x0000991000057816 */ /* 0x000fe400000000ff */
[----:B------:R-:W-:-:S03]  /*0170*/  SEL R0, R4, 0x7fff, !P0 ;  /* 0x00007fff04007807 */ /* 0x000fc60004000000 */
[----:B------:R-:W-:Y:S01]  /*0180*/  IMAD.MOV.U32 R4, RZ, RZ, R5 ;  /* 0x000000ffff047224 */ /* 0x000fe200078e0005 */
[----:B------:R-:W-:-:S04]  /*0190*/  PRMT R0, R0, 0x9910, RZ ;  /* 0x0000991000007816 */ /* 0x000fc800000000ff */
[----:B------:R-:W-:-:S04]  /*01a0*/  PRMT R5, R4, 0x7610, RZ ;  /* 0x0000761004057816 */ /* 0x000fc800000000ff */
[----:B------:R-:W-:-:S04]  /*01b0*/  PRMT R0, R5, 0x5410, R0 ;  /* 0x0000541005007816 */ /* 0x000fc80000000000 */
[----:B--2---:R-:W-:-:S05]  /*01c0*/  PRMT R5, R0, 0x3210, R7 ;  /* 0x0000321000057816 */ /* 0x004fca0000000007 */
[----:B-1----:R-:W-:Y:S01]  /*01d0*/  STG.E desc[UR4][R2.64], R5 ;  /* 0x0000000502007986 */ /* 0x002fe2000c101904 */
[----:B------:R-:W-:Y:S05]  /*01e0*/  EXIT ;  /* 0x000000000000794d */ /* 0x000fea0003800000 */
.L_x_10:
        /* <DEDUP_REMOVED lines=9> */
.L_x_28:


//--------------------- .text._Z12vabsdiff2SSUPiiii --------------------------
	.section	.text._Z12vabsdiff2SSUPiiii,"ax",@progbits
	.align	128
        .global         _Z12vabsdiff2SSUPiiii
        .type           _Z12vabsdiff2SSUPiiii,@function
        .size           _Z12vabsdiff2SSUPiiii,(.L_x_29 - _Z12vabsdiff2SSUPiiii)
        .other          _Z12vabsdiff2SSUPiiii,@"STO_CUDA_ENTRY STV_DEFAULT"
_Z12vabsdiff2SSUPiiii:
.text._Z12vabsdiff2SSUPiiii:
        /* <DEDUP_REMOVED lines=11> */
[----:B------:R-:W-:-:S03]  /*00b0*/  PRMT R3, R3, 0x9910, RZ ;  /* 0x0000991003037816 */ /* 0x000fc600000000ff */
[----:B------:R-:W-:Y:S01]  /*00c0*/  IMAD.IADD R4, R2, 0x1, -R5 ;  /* 0x0000000102047824 */ /* 0x000fe200078e0a05 */
[----:B------:R-:W-:Y:S01]  /*00d0*/  SHF.R.U32.HI R5, RZ, 0x10, R0 ;  /* 0x00000010ff057819 */ /* 0x000fe20000011600 */
[----:B------:R-:W-:Y:S02]  /*00e0*/  IMAD.MOV.U32 R0, RZ, RZ, R3 ;  /* 0x000000ffff007224 */ /* 0x000fe400078e0003 */
[----:B------:R-:W1:Y:S01]  /*00f0*/  LDC.64 R2, c[0x0][0x380] ;  /* 0x0000e000ff027b82 */ /* 0x000e620000000a00 */
[----:B------:R-:W-:Y:S01]  /*0100*/  IABS R4, R4 ;  /* 0x0000000400047213 */ /* 0x000fe20000000000 */
[----:B------:R-:W-:-:S05]  /*0110*/  IMAD.IADD R0, R0, 0x1, -R5 ;  /* 0x0000000100007824 */ /* 0x000fca00078e0a05 */
[----:B------:R-:W-:Y:S02]  /*0120*/  IABS R5, R0 ;  /* 0x0000000000057213 */ /* 0x000fe40000000000 */
[----:B------:R-:W-:-:S04]  /*0130*/  PRMT R0, R4, 0x7610, RZ ;  /* 0x0000761004007816 */ /* 0x000fc800000000ff */
[----:B------:R-:W-:-:S04]  /*0140*/  PRMT R0, R0, 0x5410, R5 ;  /* 0x0000541000007816 */ /* 0x000fc80000000005 */
[----:B--2---:R-:W-:-:S05]  /*0150*/  PRMT R5, R0, 0x3210, R7 ;  /* 0x0000321000057816 */ /* 0x004fca0000000007 */
[----:B-1----:R-:W-:Y:S01]  /*0160*/  STG.E desc[UR4][R2.64], R5 ;  /* 0x0000000502007986 */ /* 0x002fe2000c101904 */
[----:B------:R-:W-:Y:S05]  /*0170*/  EXIT ;  /* 0x000000000000794d */ /* 0x000fea0003800000 */
.L_x_11:
        /* <DEDUP_REMOVED lines=16> */
.L_x_29:


//--------------------- .text._Z11vsub2USUAddPiiii --------------------------
	.section	.text._Z11vsub2USUAddPiiii,"ax",@progbits
	.align	128
        .global         _Z11vsub2USUAddPiiii
        .type           _Z11vsub2USUAddPiiii,@function
        .size           _Z11vsub2USUAddPiiii,(.L_x_30 - _Z11vsub2USUAddPiiii)
        .other          _Z11vsub2USUAddPiiii,@"STO_CUDA_ENTRY STV_DEFAULT"
_Z11vsub2USUAddPiiii:
.text._Z11vsub2USUAddPiiii:
[----:B------:R-:W-:Y:S08]  /*0000*/  LDC R1, c[0x0][0x37c] ;  /* 0x0000df00ff017b82 */ /* 0x000ff00000000800 */
[----:B------:R-:W0:Y:S01]  /*0010*/  LDC.64 R8, c[0x0][0x388] ;  /* 0x0000e200ff087b82 */ /* 0x000e220000000a00 */
[----:B------:R-:W1:Y:S07]  /*0020*/  LDCU.64 UR4, c[0x0][0x358] ;  /* 0x00006b00ff0477ac */ /* 0x000e6e0008000a00 */
[----:B------:R-:W2:Y:S08]  /*0030*/  LDC R6, c[0x0][0x390] ;  /* 0x0000e400ff067b82 */ /* 0x000eb00000000800 */
[----:B------:R-:W1:Y:S01]  /*0040*/  LDC.64 R2, c[0x0][0x380] ;  /* 0x0000e000ff027b82 */ /* 0x000e620000000a00 */
[----:B0-----:R-:W-:-:S02]  /*0050*/  PRMT R0, R8, 0x3210, R9 ;  /* 0x0000321008007816 */ /* 0x001fc40000000009 */
[----:B------:R-:W-:Y:S02]  /*0060*/  PRMT R7, RZ, 0x54, R9 ;  /* 0x00000054ff077816 */ /* 0x000fe40000000009 */
[C---:B------:R-:W-:Y:S02]  /*0070*/  LOP3.LUT R4, R0.reuse, 0xffff0000, RZ, 0xc0, !PT ;  /* 0xffff000000047812 */ /* 0x040fe400078ec0ff */
[----:B------:R-:W-:Y:S02]  /*0080*/  PRMT R0, R0, 0x9910, RZ ;  /* 0x0000991000007816 */ /* 0x000fe400000000ff */
[----:B------:R-:W-:-:S03]  /*0090*/  SHF.R.U32.HI R5, RZ, 0x10, R4 ;  /* 0x00000010ff057819 */ /* 0x000fc60000011604 */
[----:B------:R-:W-:Y:S01]  /*00a0*/  IMAD.MOV.U32 R4, RZ, RZ, R0 ;  /* 0x000000ffff047224 */ /* 0x000fe200078e0000 */
[----:B------:R-:W-:Y:S02]  /*00b0*/  PRMT R0, R8, 0x7654, R9 ;  /* 0x0000765408007816 */ /* 0x000fe40000000009 */
[----:B------:R-:W-:Y:S02]  /*00c0*/  PRMT R8, R5, 0x9910, RZ ;  /* 0x0000991005087816 */ /* 0x000fe400000000ff */
[----:B------:R-:W-:Y:S02]  /*00d0*/  SHF.R.U32.HI R5, RZ, 0x10, R0 ;  /* 0x00000010ff057819 */ /* 0x000fe40000011600 */
[----:B--2---:R-:W-:Y:S01]  /*00e0*/  IADD3 R4, PT, PT, R4, R6, -R7 ;  /* 0x0000000604047210 */ /* 0x004fe20007ffe807 */
[----:B------:R-:W-:-:S05]  /*00f0*/  IMAD.MOV.U32 R0, RZ, RZ, R8 ;  /* 0x000000ffff007224 */ /* 0x000fca00078e0008 */
[----:B------:R-:W-:-:S05]  /*0100*/  IADD3 R5, PT, PT, R4, R0, -R5 ;  /* 0x0000000004057210 */ /* 0x000fca0007ffe805 */
[----:B-1----:R-:W-:Y:S01]  /*0110*/  STG.E desc[UR4][R2.64], R5 ;  /* 0x0000000502007986 */ /* 0x002fe2000c101904 */
[----:B------:R-:W-:Y:S05]  /*0120*/  EXIT ;  /* 0x000000000000794d */ /* 0x000fea0003800000 */
.L_x_12:
        /* <DEDUP_REMOVED lines=13> */
.L_x_30:


//--------------------- .text._Z11vsub2USUSatPiiii --------------------------
	.section	.text._Z11vsub2USUSatPiiii,"ax",@progbits
	.align	128
        .global         _Z11vsub2USUSatPiiii
        .type           _Z11vsub2USUSatPiiii,@function
        .size           _Z11vsub2USUSatPiiii,(.L_x_31 - _Z11vsub2USUSatPiiii)
        .other          _Z11vsub2USUSatPiiii,@"STO_CUDA_ENTRY STV_DEFAULT"
_Z11vsub2USUSatPiiii:
.text._Z11vsub2USUSatPiiii:
[----:B------:R-:W-:Y:S01]  /*0000*/  LDC R1, c[0x0][0x37c] ;  /* 0x0000df00ff017b82 */ /* 0x000fe20000000800 */
[----:B------:R-:W0:Y:S07]  /*0010*/  LDCU.64 UR8, c[0x0][0x388] ;  /* 0x00007100ff0877ac */ /* 0x000e2e0008000a00 */
[----:B------:R-:W1:Y:S08]  /*0020*/  LDC R7, c[0x0][0x390] ;  /* 0x0000e400ff077b82 */ /* 0x000e700000000800 */
[----:B------:R-:W2:Y:S01]  /*0030*/  LDC.64 R2, c[0x0][0x380] ;  /* 0x0000e000ff027b82 */ /* 0x000ea20000000a00 */
[----:B0-----:R-:W-:-:S02]  /*0040*/  UPRMT UR4, UR8, 0x3210, UR9 ;  /* 0x0000321008047896 */ /* 0x001fc40008000009 */
[----:B------:R-:W-:Y:S02]  /*0050*/  UPRMT UR6, URZ, 0x54, UR9 ;  /* 0x00000054ff067896 */ /* 0x000fe40008000009 */
[----:B------:R-:W-:Y:S02]  /*0060*/  ULOP3.LUT UR5, UR4, 0xffff0000, URZ, 0xc0, !UPT ;  /* 0xffff000004057892 */ /* 0x000fe4000f8ec0ff */
[----:B------:R-:W-:Y:S02]  /*0070*/  UPRMT UR7, UR4, 0x9910, URZ ;  /* 0x0000991004077896 */ /* 0x000fe400080000ff */
[----:B------:R-:W-:Y:S02]  /*0080*/  USHF.R.U32.HI UR5, URZ, 0x10, UR5 ;  /* 0x00000010ff057899 */ /* 0x000fe40008011605 */
[----:B------:R-:W-:Y:S02]  /*0090*/  UPRMT UR4, UR8, 0x7654, UR9 ;  /* 0x0000765408047896 */ /* 0x000fe40008000009 */
[----:B------:R-:W-:-:S03]  /*00a0*/  UPRMT UR10, UR5, 0x9910, URZ ;  /* 0x00009910050a7896 */ /* 0x000fc600080000ff */
[----:B------:R-:W-:Y:S02]  /*00b0*/  UMOV UR5, UR7 ;  /* 0x0000000700057c82 */ /* 0x000fe40008000000 */
[----:B------:R-:W-:Y:S02]  /*00c0*/  UIADD3 UR6, UPT, UPT, UR5, -UR6, URZ ;  /* 0x8000000605067290 */ /* 0x000fe4000fffe0ff */
[----:B------:R-:W-:-:S03]  /*00d0*/  USHF.R.U32.HI UR5, URZ, 0x10, UR4 ;  /* 0x00000010ff057899 */ /* 0x000fc60008011604 */
[----:B------:R-:W-:Y:S01]  /*00e0*/  UMOV UR4, UR10 ;  /* 0x0000000a00047c82 */ /* 0x000fe20008000000 */
[----:B------:R-:W-:Y:S01]  /*00f0*/  I2I.U16.S32.SAT R0, UR6 ;  /* 0x0000000600007c38 */ /* 0x000fe20008002000 */
[----:B------:R-:W-:-:S03]  /*0100*/  UIADD3 UR4, UPT, UPT, UR4, -UR5, URZ ;  /* 0x8000000504047290 */ /* 0x000fc6000fffe0ff */
[----:B------:R-:W-:Y:S01]  /*0110*/  LOP3.LUT R4, R0, 0xffff, RZ, 0xc0, !PT ;  /* 0x0000ffff00047812 */ /* 0x000fe200078ec0ff */
[----:B------:R-:W2:Y:S02]  /*0120*/  LDCU.64 UR6, c[0x0][0x358] ;  /* 0x00006b00ff0677ac */ /* 0x000ea40008000a00 */
[----:B------:R-:W-:Y:S02]  /*0130*/  I2I.U16.S32.SAT R0, UR4 ;  /* 0x0000000400007c38 */ /* 0x000fe40008002000 */
[----:B------:R-:W-:Y:S02]  /*0140*/  PRMT R5, R4, 0x7610, RZ ;  /* 0x0000761004057816 */ /* 0x000fe400000000ff */
[----:B------:R-:W-:-:S04]  /*0150*/  LOP3.LUT R0, R0, 0xffff, RZ, 0xc0, !PT ;  /* 0x0000ffff00007812 */ /* 0x000fc800078ec0ff */
[----:B------:R-:W-:-:S04]  /*0160*/  PRMT R0, R5, 0x5410, R0 ;  /* 0x0000541005007816 */ /* 0x000fc80000000000 */
[----:B-1----:R-:W-:-:S05]  /*0170*/  PRMT R5, R0, 0x3210, R7 ;  /* 0x0000321000057816 */ /* 0x002fca0000000007 */
[----:B--2---:R-:W-:Y:S01]  /*0180*/  STG.E desc[UR6][R2.64], R5 ;  /* 0x0000000502007986 */ /* 0x004fe2000c101906 */
[----:B------:R-:W-:Y:S05]  /*0190*/  EXIT ;  /* 0x000000000000794d */ /* 0x000fea0003800000 */
.L_x_13:
        /* <DEDUP_REMOVED lines=14> */
.L_x_31:


//--------------------- .text._Z8vsub2USUPiiii    --------------------------
	.section	.text._Z8vsub2USUPiiii,"ax",@progbits
	.align	128
        .global         _Z8vsub2USUPiiii
        .type           _Z8vsub2USUPiiii,@function
        .size           _Z8vsub2USUPiiii,(.L_x_32 - _Z8vsub2USUPiiii)
        .other          _Z8vsub2USUPiiii,@"STO_CUDA_ENTRY STV_DEFAULT"
_Z8vsub2USUPiiii:
.text._Z8vsub2USUPiiii:
[----:B------:R-:W-:Y:S08]  /*0000*/  LDC R1, c[0x0][0x37c] ;  /* 0x0000df00ff017b82 */ /* 0x000ff00000000800 */
[----:B------:R-:W0:Y:S01]  /*0010*/  LDC.64 R6, c[0x0][0x388] ;  /* 0x0000e200ff067b82 */ /* 0x000e220000000a00 */
[----:B------:R-:W1:Y:S07]  /*0020*/  LDCU.64 UR4, c[0x0][0x358] ;  /* 0x00006b00ff0477ac */ /* 0x000e6e0008000a00 */
[----:B------:R-:W2:Y:S08]  /*0030*/  LDC R9, c[0x0][0x390] ;  /* 0x0000e400ff097b82 */ /* 0x000eb00000000800 */
[----:B------:R-:W1:Y:S01]  /*0040*/  LDC.64 R2, c[0x0][0x380] ;  /* 0x0000e000ff027b82 */ /* 0x000e620000000a00 */
[----:B0-----:R-:W-:-:S02]  /*0050*/  PRMT R0, R6, 0x3210, R7 ;  /* 0x0000321006007816 */ /* 0x001fc40000000007 */
[--C-:B------:R-:W-:Y:S02]  /*0060*/  PRMT R5, RZ, 0x54, R7.reuse ;  /* 0x00000054ff057816 */ /* 0x100fe40000000007 */
[C---:B------:R-:W-:Y:S02]  /*0070*/  LOP3.LUT R4, R0.reuse, 0xffff0000, RZ, 0xc0, !PT ;  /* 0xffff000000047812 */ /* 0x040fe400078ec0ff */
[----:B------:R-:W-:Y:S02]  /*0080*/  PRMT R8, R0, 0x9910, RZ ;  /* 0x0000991000087816 */ /* 0x000fe400000000ff */
[----:B------:R-:W-:Y:S02]  /*0090*/  SHF.R.U32.HI R4, RZ, 0x10, R4 ;  /* 0x00000010ff047819 */ /* 0x000fe40000011604 */
[----:B------:R-:W-:Y:S02]  /*00a0*/  PRMT R0, R6, 0x7654, R7 ;  /* 0x0000765406007816 */ /* 0x000fe40000000007 */
[----:B------:R-:W-:Y:S01]  /*00b0*/  PRMT R6, R4, 0x9910, RZ ;  /* 0x0000991004067816 */ /* 0x000fe200000000ff */
[----:B------:R-:W-:Y:S01]  /*00c0*/  IMAD.MOV.U32 R4, RZ, RZ, R8 ;  /* 0x000000ffff047224 */ /* 0x000fe200078e0008 */
[----:B------:R-:W-:-:S03]  /*00d0*/  SHF.R.U32.HI R7, RZ, 0x10, R0 ;  /* 0x00000010ff077819 */ /* 0x000fc60000011600 */
[----:B------:R-:W-:Y:S02]  /*00e0*/  IMAD.MOV.U32 R0, RZ, RZ, R6 ;  /* 0x000000ffff007224 */ /* 0x000fe400078e0006 */
[----:B------:R-:W-:Y:S02]  /*00f0*/  IMAD.IADD R4, R4, 0x1, -R5 ;  /* 0x0000000104047824 */ /* 0x000fe400078e0a05 */
[----:B------:R-:W-:-:S03]  /*0100*/  IMAD.IADD R0, R0, 0x1, -R7 ;  /* 0x0000000100007824 */ /* 0x000fc600078e0a07 */
[----:B------:R-:W-:-:S04]  /*0110*/  PRMT R5, R4, 0x7610, RZ ;  /* 0x0000761004057816 */ /* 0x000fc800000000ff */
[----:B------:R-:W-:-:S04]  /*0120*/  PRMT R0, R5, 0x5410, R0 ;  /* 0x0000541005007816 */ /* 0x000fc80000000000 */
[----:B--2---:R-:W-:-:S05]  /*0130*/  PRMT R5, R0, 0x3210, R9 ;  /* 0x0000321000057816 */ /* 0x004fca0000000009 */
[----:B-1----:R-:W-:Y:S01]  /*0140*/  STG.E desc[UR4][R2.64], R5 ;  /* 0x0000000502007986 */ /* 0x002fe2000c101904 */
[----:B------:R-:W-:Y:S05]  /*0150*/  EXIT ;  /* 0x000000000000794d */ /* 0x000fea0003800000 */
.L_x_14:
        /* <DEDUP_REMOVED lines=10> */
.L_x_32:


//--------------------- .text._Z11vadd2SUSAddPiiii --------------------------
	.section	.text._Z11vadd2SUSAddPiiii,"ax",@progbits
	.align	128
        .global         _Z11vadd2SUSAddPiiii
        .type           _Z11vadd2SUSAddPiiii,@function
        .size           _Z11vadd2SUSAddPiiii,(.L_x_33 - _Z11vadd2SUSAddPiiii)
        .other          _Z11vadd2SUSAddPiiii,@"STO_CUDA_ENTRY STV_DEFAULT"
_Z11vadd2SUSAddPiiii:
.text._Z11vadd2SUSAddPiiii:
        /* <DEDUP_REMOVED lines=9> */
[----:B------:R-:W-:Y:S02]  /*0090*/  PRMT R0, R6, 0x3210, R7 ;  /* 0x0000321006007816 */ /* 0x000fe40000000007 */
[----:B------:R-:W-:Y:S02]  /*00a0*/  PRMT R9, R4, 0x9910, RZ ;  /* 0x0000991004097816 */ /* 0x000fe400000000ff */
[----:B------:R-:W-:-:S03]  /*00b0*/  PRMT R4, R6, 0x7710, RZ ;  /* 0x0000771006047816 */ /* 0x000fc600000000ff */
[----:B------:R-:W-:Y:S01]  /*00c0*/  IMAD.MOV.U32 R7, RZ, RZ, R9 ;  /* 0x000000ffff077224 */ /* 0x000fe200078e0009 */
[----:B--2---:R-:W-:-:S04]  /*00d0*/  IADD3 R5, PT, PT, R4, R8, R5 ;  /* 0x0000000804057210 */ /* 0x004fc80007ffe005 */
[----:B------:R-:W-:-:S05]  /*00e0*/  LEA.HI R0, R0, R7, RZ, 0x10 ;  /* 0x0000000700007211 */ /* 0x000fca00078f80ff */
[----:B------:R-:W-:-:S05]  /*00f0*/  IMAD.IADD R5, R0, 0x1, R5 ;  /* 0x0000000100057824 */ /* 0x000fca00078e0205 */
[----:B-1----:R-:W-:Y:S01]  /*0100*/  STG.E desc[UR4][R2.64], R5 ;  /* 0x0000000502007986 */ /* 0x002fe2000c101904 */
[----:B------:R-:W-:Y:S05]  /*0110*/  EXIT ;  /* 0x000000000000794d */ /* 0x000fea0003800000 */
.L_x_15:
        /* <DEDUP_REMOVED lines=14> */
.L_x_33:


//--------------------- .text._Z11vadd2SUSSatPiiii --------------------------
	.section	.text._Z11vadd2SUSSatPiiii,"ax",@progbits
	.align	128
        .global         _Z11vadd2SUSSatPiiii
        .type           _Z11vadd2SUSSatPiiii,@function
        .size           _Z11vadd2SUSSatPiiii,(.L_x_34 - _Z11vadd2SUSSatPiiii)
        .other          _Z11vadd2SUSSatPiiii,@"STO_CUDA_ENTRY STV_DEFAULT"
_Z11vadd2SUSSatPiiii:
.text._Z11vadd2SUSSatPiiii:
        /* <DEDUP_REMOVED lines=13> */
[----:B------:R-:W-:-:S03]  /*00d0*/  UMOV UR5, UR7 ;  /* 0x0000000700057c82 */ /* 0x000fc60008000000 */
[----:B------:R-:W-:Y:S01]  /*00e0*/  ULEA.HI UR4, UR4, UR5, URZ, 0x10 ;  /* 0x0000000504047291 */ /* 0x000fe2000f8f80ff */
[----:B------:R-:W-:-:S04]  /*00f0*/  I2I.S16.S32.SAT R0, UR6 ;  /* 0x0000000600007c38 */ /* 0x000fc80008003000 */
[----:B------:R-:W-:Y:S02]  /*0100*/  PRMT R4, R0, 0x9910, RZ ;  /* 0x0000991000047816 */ /* 0x000fe400000000ff */
[----:B------:R-:W-:Y:S02]  /*0110*/  I2I.S16.S32.SAT R0, UR4 ;  /* 0x0000000400007c38 */ /* 0x000fe40008003000 */
[----:B------:R-:W-:Y:S02]  /*0120*/  PRMT R5, R4, 0x7610, RZ ;  /* 0x0000761004057816 */ /* 0x000fe400000000ff */
[----:B------:R-:W2:Y:S01]  /*0130*/  LDCU.64 UR4, c[0x0][0x358] ;  /* 0x00006b00ff0477ac */ /* 0x000ea20008000a00 */
[----:B------:R-:W-:-:S04]  /*0140*/  PRMT R0, R0, 0x9910, RZ ;  /* 0x0000991000007816 */ /* 0x000fc800000000ff */
[----:B------:R-:W-:-:S04]  /*0150*/  PRMT R0, R5, 0x5410, R0 ;  /* 0x0000541005007816 */ /* 0x000fc80000000000 */
[----:B-1----:R-:W-:-:S05]  /*0160*/  PRMT R5, R0, 0x3210, R7 ;  /* 0x0000321000057816 */ /* 0x002fca0000000007 */
[----:B--2---:R-:W-:Y:S01]  /*0170*/  STG.E desc[UR4][R2.64], R5 ;  /* 0x0000000502007986 */ /* 0x004fe2000c101904 */
[----:B------:R-:W-:Y:S05]  /*0180*/  EXIT ;  /* 0x000000000000794d */ /* 0x000fea0003800000 */
.L_x_16:
        /* <DEDUP_REMOVED lines=15> */
.L_x_34:


//--------------------- .text._Z8vadd2SUSPiiii    --------------------------
	.section	.text._Z8vadd2SUSPiiii,"ax",@progbits
	.align	128
        .global         _Z8vadd2SUSPiiii
        .type           _Z8vadd2SUSPiiii,@function
        .size           _Z8vadd2SUSPiiii,(.L_x_35 - _Z8vadd2SUSPiiii)
        .other          _Z8vadd2SUSPiiii,@"STO_CUDA_ENTRY STV_DEFAULT"
_Z8vadd2SUSPiiii:
.text._Z8vadd2SUSPiiii:
[----:B------:R-:W-:Y:S08]  /*0000*/  LDC R1, c[0x0][0x37c] ;  /* 0x0000df00ff017b82 */ /* 0x000ff00000000800 */
[----:B------:R-:W0:Y:S01]  /*0010*/  LDC.64 R6, c[0x0][0x388] ;  /* 0x0000e200ff067b82 */ /* 0x000e220000000a00 */
[----:B------:R-:W1:Y:S07]  /*0020*/  LDCU.64 UR4, c[0x0][0x358] ;  /* 0x00006b00ff0477ac */ /* 0x000e6e0008000a00 */
[----:B------:R-:W2:Y:S01]  /*0030*/  LDC R9, c[0x0][0x390] ;  /* 0x0000e400ff097b82 */ /* 0x000ea20000000800 */
[----:B0-----:R-:W-:-:S02]  /*0040*/  PRMT R0, R6, 0x7654, R7 ;  /* 0x0000765406007816 */ /* 0x001fc40000000007 */
[----:B------:R-:W-:Y:S02]  /*0050*/  PRMT R4, R6, 0x7710, RZ ;  /* 0x0000771006047816 */ /* 0x000fe400000000ff */
[C---:B------:R-:W-:Y:S02]  /*0060*/  LOP3.LUT R2, R0.reuse, 0xffff0000, RZ, 0xc0, !PT ;  /* 0xffff000000027812 */ /* 0x040fe400078ec0ff */
[----:B------:R-:W-:Y:S02]  /*0070*/  PRMT R0, R0, 0x9910, RZ ;  /* 0x0000991000007816 */ /* 0x000fe400000000ff */
[----:B------:R-:W-:Y:S02]  /*0080*/  SHF.R.U32.HI R5, RZ, 0x10, R2 ;  /* 0x00000010ff057819 */ /* 0x000fe40000011602 */
[----:B------:R-:W1:Y:S02]  /*0090*/  LDC.64 R2, c[0x0][0x380] ;  /* 0x0000e000ff027b82 */ /* 0x000e640000000a00 */
[----:B------:R-:W-:Y:S01]  /*00a0*/  PRMT R8, R5, 0x9910, RZ ;  /* 0x0000991005087816 */ /* 0x000fe200000000ff */
[----:B------:R-:W-:Y:S01]  /*00b0*/  IMAD.MOV.U32 R5, RZ, RZ, R0 ;  /* 0x000000ffff057224 */ /* 0x000fe200078e0000 */
[----:B------:R-:W-:-:S03]  /*00c0*/  PRMT R0, R6, 0x3210, R7 ;  /* 0x0000321006007816 */ /* 0x000fc60000000007 */
[----:B------:R-:W-:Y:S02]  /*00d0*/  IMAD.MOV.U32 R7, RZ, RZ, R8 ;  /* 0x000000ffff077224 */ /* 0x000fe400078e0008 */
[----:B------:R-:W-:-:S03]  /*00e0*/  IMAD.IADD R4, R4, 0x1, R5 ;  /* 0x0000000104047824 */ /* 0x000fc600078e0205 */
[----:B------:R-:W-:Y:S02]  /*00f0*/  LEA.HI R0, R0, R7, RZ, 0x10 ;  /* 0x0000000700007211 */ /* 0x000fe400078f80ff */
[----:B------:R-:W-:-:S04]  /*0100*/  PRMT R5, R4, 0x7610, RZ ;  /* 0x0000761004057816 */ /* 0x000fc800000000ff */
[----:B------:R-:W-:-:S04]  /*0110*/  PRMT R0, R5, 0x5410, R0 ;  /* 0x0000541005007816 */ /* 0x000fc80000000000 */
[----:B--2---:R-:W-:-:S05]  /*0120*/  PRMT R5, R0, 0x3210, R9 ;  /* 0x0000321000057816 */ /* 0x004fca0000000009 */
[----:B-1----:R-:W-:Y:S01]  /*0130*/  STG.E desc[UR4][R2.64], R5 ;  /* 0x0000000502007986 */ /* 0x002fe2000c101904 */
[----:B------:R-:W-:Y:S05]  /*0140*/  EXIT ;  /* 0x000000000000794d */ /* 0x000fea0003800000 */
.L_x_17:
        /* <DEDUP_REMOVED lines=11> */
.L_x_35:


//--------------------- .nv.shared.reserved.0     --------------------------
	.section	.nv.shared.reserved.0,"aw",@nobits
	.weak		__nv_reservedSMEM_offset_0_alias
	.size		__nv_reservedSMEM_offset_0_alias, 0, 64
	.other		__nv_reservedSMEM_offset_0_alias,@"STO_CUDA_RESERVED_SHARED STV_DEFAULT"
__nv_reservedSMEM_offset_0_alias:
	.zero		0
	.zero		64


//--------------------- .nv.constant0._Z12vavrg2UUSAddPiiii --------------------------
	.section	.nv.constant0._Z12vavrg2UUSAddPiiii,"a",@progbits
	.sectionflags	@""
	.align	4
.nv.constant0._Z12vavrg2UUSAddPiiii:
	.zero		916


//--------------------- .nv.constant0._Z12vavrg2UUSSatPiiii --------------------------
	.section	.nv.constant0._Z12vavrg2UUSSatPiiii,"a",@progbits
	.sectionflags	@""
	.align	4
.nv.constant0._Z12vavrg2UUSSatPiiii:
	.zero		916


//--------------------- .nv.constant0._Z9vavrg2UUSPiiii --------------------------
	.section	.nv.constant0._Z9vavrg2UUSPiiii,"a",@progbits
	.sectionflags	@""
	.align	4
.nv.constant0._Z9vavrg2UUSPiiii:
	.zero		916


//--------------------- .nv.constant0._Z11vmax2UUSAddPiiii --------------------------
	.section	.nv.constant0._Z11vmax2UUSAddPiiii,"a",@progbits
	.sectionflags	@""
	.align	4
.nv.constant0._Z11vmax2UUSAddPiiii:
	.zero		916


//--------------------- .nv.constant0._Z11vmax2UUSSatPiiii --------------------------
	.section	.nv.constant0._Z11vmax2UUSSatPiiii,"a",@progbits
	.sectionflags	@""
	.align	4
.nv.constant0._Z11vmax2UUSSatPiiii:
	.zero		916


//--------------------- .nv.constant0._Z8vmax2UUSPiiii --------------------------
	.section	.nv.constant0._Z8vmax2UUSPiiii,"a",@progbits
	.sectionflags	@""
	.align	4
.nv.constant0._Z8vmax2UUSPiiii:
	.zero		916


//--------------------- .nv.constant0._Z11vmin2USSAddPiiii --------------------------
	.section	.nv.constant0._Z11vmin2USSAddPiiii,"a",@progbits
	.sectionflags	@""
	.align	4
.nv.constant0._Z11vmin2USSAddPiiii:
	.zero		916


//--------------------- .nv.constant0._Z11vmin2USSSatPiiii --------------------------
	.section	.nv.constant0._Z11vmin2USSSatPiiii,"a",@progbits
	.sectionflags	@""
	.align	4
.nv.constant0._Z11vmin2USSSatPiiii:
	.zero		916


//--------------------- .nv.constant0._Z8vmin2USSPiiii --------------------------
	.section	.nv.constant0._Z8vmin2USSPiiii,"a",@progbits
	.sectionflags	@""
	.align	4
.nv.constant0._Z8vmin2USSPiiii:
	.zero		916


//--------------------- .nv.constant0._Z15vabsdiff2SSUAddPiiii --------------------------
	.section	.nv.constant0._Z15vabsdiff2SSUAddPiiii,"a",@progbits
	.sectionflags	@""
	.align	4
.nv.constant0._Z15vabsdiff2SSUAddPiiii:
	.zero		916


//--------------------- .nv.constant0._Z15vabsdiff2SSUSatPiiii --------------------------
	.section	.nv.constant0._Z15vabsdiff2SSUSatPiiii,"a",@progbits
	.sectionflags	@""
	.align	4
.nv.constant0._Z15vabsdiff2SSUSatPiiii:
	.zero		916


//--------------------- .nv.constant0._Z12vabsdiff2SSUPiiii --------------------------
	.section	.nv.constant0._Z12vabsdiff2SSUPiiii,"a",@progbits
	.sectionflags	@""
	.align	4
.nv.constant0._Z12vabsdiff2SSUPiiii:
	.zero		916


//--------------------- .nv.constant0._Z11vsub2USUAddPiiii --------------------------
	.section	.nv.constant0._Z11vsub2USUAddPiiii,"a",@progbits
	.sectionflags	@""
	.align	4
.nv.constant0._Z11vsub2USUAddPiiii:
	.zero		916


//--------------------- .nv.constant0._Z11vsub2USUSatPiiii --------------------------
	.section	.nv.constant0._Z11vsub2USUSatPiiii,"a",@progbits
	.sectionflags	@""
	.align	4
.nv.constant0._Z11vsub2USUSatPiiii:
	.zero		916


//--------------------- .nv.constant0._Z8vsub2USUPiiii --------------------------
	.section	.nv.constant0._Z8vsub2USUPiiii,"a",@progbits
	.sectionflags	@""
	.align	4
.nv.constant0._Z8vsub2USUPiiii:
	.zero		916


//--------------------- .nv.constant0._Z11vadd2SUSAddPiiii --------------------------
	.section	.nv.constant0._Z11vadd2SUSAddPiiii,"a",@progbits
	.sectionflags	@""
	.align	4
.nv.constant0._Z11vadd2SUSAddPiiii:
	.zero		916


//--------------------- .nv.constant0._Z11vadd2SUSSatPiiii --------------------------
	.section	.nv.constant0._Z11vadd2SUSSatPiiii,"a",@progbits
	.sectionflags	@""
	.align	4
.nv.constant0._Z11vadd2SUSSatPiiii:
	.zero		916


//--------------------- .nv.constant0._Z8vadd2SUSPiiii --------------------------
	.section	.nv.constant0._Z8vadd2SUSPiiii,"a",@progbits
	.sectionflags	@""
	.align	4
.nv.constant0._Z8vadd2SUSPiiii:
	.zero		916


//--------------------- SYMBOLS --------------------------

	.type		.nv.reservedSmem.offset0,@object
	.size		.nv.reservedSmem.offset0,0x4
